// auto-generated by cutlass_sweep.gemm — config: {"arch": "sm_100", "cluster_m": 1, "cluster_n": 1, "dtype": "bf16", "dtype_b": "bf16", "layout": "nt", "stages": 0, "tile_k": 32, "tile_m": 64, "tile_n": 80}
#include "cutlass/cutlass.h"
#include "cutlass/gemm/collective/collective_builder.hpp"
#include "cutlass/gemm/device/gemm_universal_adapter.h"
#include "cutlass/gemm/kernel/gemm_universal.hpp"
#include "cutlass/epilogue/collective/collective_builder.hpp"

using ElemA = cutlass::bfloat16_t;
using ElemB = cutlass::bfloat16_t;
using ElemCD = cutlass::bfloat16_t;
using Acc  = float;
using TileShape    = cute::Shape<cute::_64, cute::_80, cute::_32>;
using ClusterShape = cute::Shape<cute::_1, cute::_1, cute::_1>;

using CollectiveEpilogue = typename cutlass::epilogue::collective::CollectiveBuilder<
    cutlass::arch::Sm100, cutlass::arch::OpClassTensorOp,
    TileShape, ClusterShape,
    cutlass::epilogue::collective::EpilogueTileAuto,
    Acc, Acc,
    ElemCD, cutlass::layout::RowMajor, 128 / cutlass::sizeof_bits<ElemCD>::value,
    ElemCD, cutlass::layout::RowMajor, 128 / cutlass::sizeof_bits<ElemCD>::value,
    cutlass::epilogue::collective::EpilogueScheduleAuto
  >::CollectiveOp;

using CollectiveMainloop = typename cutlass::gemm::collective::CollectiveBuilder<
    cutlass::arch::Sm100, cutlass::arch::OpClassTensorOp,
    ElemA, cutlass::layout::RowMajor, 128 / cutlass::sizeof_bits<ElemA>::value,
    ElemB, cutlass::layout::ColumnMajor, 128 / cutlass::sizeof_bits<ElemB>::value,
    Acc,
    TileShape, ClusterShape,
    cutlass::gemm::collective::StageCountAutoCarveout<static_cast<int>(sizeof(typename CollectiveEpilogue::SharedStorage))>,
    cutlass::gemm::collective::KernelScheduleAuto
  >::CollectiveOp;

using GemmKernel = cutlass::gemm::kernel::GemmUniversal<
    cute::Shape<int,int,int,int>,
    CollectiveMainloop,
    CollectiveEpilogue
>;
using Gemm = cutlass::gemm::device::GemmUniversalAdapter<GemmKernel>;

// Force the device kernel symbol into the cubin without needing a host main.
auto* _anchor = &cutlass::device_kernel<GemmKernel>;


// ===== COMPILED SASS (sm_100a) =====

	.target	sm_100a

	.elftype	@"ET_EXEC"


//--------------------- .note.nv.tkinfo           --------------------------
	.section	.note.nv.tkinfo,"",@"SHT_NOTE"
	.sectionflags	@"SHF_NOTE_NV_TKINFO"
	.tkinfo
        /*0018*/ 	.word	0x00000002
        /*0030*/ 	.string	""
        /*0030*/ 	.string	"ptxas"
        /*0030*/ 	.string	"Cuda compilation tools, release 13.0, V13.0.88"
        /*0030*/ 	.string	"Build cuda_13.0.r13.0/compiler.36424714_0"
        /*0030*/ 	.string	"-arch sm_100a -m 64 "



//--------------------- .note.nv.cuinfo           --------------------------
	.section	.note.nv.cuinfo,"",@"SHT_NOTE"
	.sectionflags	@"SHF_NOTE_NV_CUINFO"
        /*0018*/ 	.short	0x0002
        /*001a*/ 	.short	0x0064
        /*001c*/ 	.short	0x0082
	.zero		2


//--------------------- .nv.info                  --------------------------
	.section	.nv.info,"",@"SHT_CUDA_INFO"
	.align	4


	//----- nvinfo : EIATTR_REGCOUNT
	.align		4
        /*0000*/ 	.byte	0x04, 0x2f
        /*0002*/ 	.short	(.L_19 - .L_18)
	.align		4
.L_18:
        /*0004*/ 	.word	index@(_ZN7cutlass13device_kernelINS_4gemm6kernel13GemmUniversalIN4cute5tupleIJiiiiEEENS1_10collective13CollectiveMmaINS1_35MainloopSm100TmaUmmaWarpSpecializedILi22ELi2ELi4ENS5_IJNS4_1CILi1EEESB_SB_EEEEENS5_IJNSA_ILi64EEENSA_ILi80EEENSA_ILi32EEEEEENS_10bfloat16_tENS5_IJlSB_lEEESI_SJ_NS4_8TiledMMAINS4_8MMA_AtomIJNS4_20SM100_MMA_F16BF16_SSISI_SI_fLi64ELi80ELNS4_4UMMA5MajorE0ELSO_0ELNSN_7ScaleInE0ELSP_0EEEEEENS4_6LayoutISC_NS5_IJNSA_ILi0EEEST_ST_EEEEENS5_IJNS4_10UnderscoreESW_SW_EEEEENS4_13SM90_TMA_LOADENS4_14ComposedLayoutINS4_7SwizzleILi2ELi4ELi3EEENS4_18smem_ptr_flag_bitsILi16EEENSS_INS5_IJNSA_ILi8EEESG_EEENS5_IJSG_SB_EEEEEEEvNS4_8identityESZ_S19_vS1A_EENS_8epilogue10collective18CollectiveEpilogueINS1C_23Sm100TmaWarpSpecializedILi2ELi1ELi40ELb1ELb0EEEJSH_NS5_IJNSS_ISE_SB_EENSS_ISF_SB_EEEEESI_SJ_SI_SJ_NS1C_6fusion15FusionCallbacksIS1G_NS1K_17LinearCombinationISI_fSI_fLNS_15FloatRoundStyleE2EEESH_S1J_JEEENS4_5SM1004TMEM4LOAD26SM100_TMEM_LOAD_16dp256b2xESZ_NS10_INS11_ILi1ELi4ELi3EEES14_NSS_INS5_IJS15_NSA_ILi16EEEEEENS5_IJS1V_SB_EEEEEEENS4_17SM75_U32x4_LDSM_NENS4_14SM90_TMA_STOREES1Z_NS4_17SM90_U32x4_STSM_NENS4_39AutoVectorizingCopyWithAssumedAlignmentILi128EEEEEEvvEEEEvNT_6ParamsE)
        /*0008*/ 	.word	0x0000007f


	//----- nvinfo : EIATTR_FRAME_SIZE
	.align		4
.L_19:
        /*000c*/ 	.byte	0x04, 0x11
        /*000e*/ 	.short	(.L_21 - .L_20)
	.align		4
.L_20:
        /*0010*/ 	.word	index@($__internal_2_$__cuda_sm10x_tcgen05_guardrail_trap_unallocated_columns_being_dealloced)
        /*0014*/ 	.word	0x00000000


	//----- nvinfo : EIATTR_FRAME_SIZE
	.align		4
.L_21:
        /*0018*/ 	.byte	0x04, 0x11
        /*001a*/ 	.short	(.L_23 - .L_22)
	.align		4
.L_22:
        /*001c*/ 	.word	index@($__internal_1_$__cuda_sm10x_tcgen05_guardrail_trap_phase_invalid_during_alloc)
        /*0020*/ 	.word	0x00000000


	//----- nvinfo : EIATTR_FRAME_SIZE
	.align		4
.L_23:
        /*0024*/ 	.byte	0x04, 0x11
        /*0026*/ 	.short	(.L_25 - .L_24)
	.align		4
.L_24:
        /*0028*/ 	.word	index@($__internal_0_$__cuda_sm10x_tcgen05_guardrail_trap_col_being_dealloced_not_returned_by_alloc)
        /*002c*/ 	.word	0x00000000


	//----- nvinfo : EIATTR_FRAME_SIZE
	.align		4
.L_25:
        /*0030*/ 	.byte	0x04, 0x11
        /*0032*/ 	.short	(.L_27 - .L_26)
	.align		4
.L_26:
        /*0034*/ 	.word	index@(_ZN7cutlass13device_kernelINS_4gemm6kernel13GemmUniversalIN4cute5tupleIJiiiiEEENS1_10collective13CollectiveMmaINS1_35MainloopSm100TmaUmmaWarpSpecializedILi22ELi2ELi4ENS5_IJNS4_1CILi1EEESB_SB_EEEEENS5_IJNSA_ILi64EEENSA_ILi80EEENSA_ILi32EEEEEENS_10bfloat16_tENS5_IJlSB_lEEESI_SJ_NS4_8TiledMMAINS4_8MMA_AtomIJNS4_20SM100_MMA_F16BF16_SSISI_SI_fLi64ELi80ELNS4_4UMMA5MajorE0ELSO_0ELNSN_7ScaleInE0ELSP_0EEEEEENS4_6LayoutISC_NS5_IJNSA_ILi0EEEST_ST_EEEEENS5_IJNS4_10UnderscoreESW_SW_EEEEENS4_13SM90_TMA_LOADENS4_14ComposedLayoutINS4_7SwizzleILi2ELi4ELi3EEENS4_18smem_ptr_flag_bitsILi16EEENSS_INS5_IJNSA_ILi8EEESG_EEENS5_IJSG_SB_EEEEEEEvNS4_8identityESZ_S19_vS1A_EENS_8epilogue10collective18CollectiveEpilogueINS1C_23Sm100TmaWarpSpecializedILi2ELi1ELi40ELb1ELb0EEEJSH_NS5_IJNSS_ISE_SB_EENSS_ISF_SB_EEEEESI_SJ_SI_SJ_NS1C_6fusion15FusionCallbacksIS1G_NS1K_17LinearCombinationISI_fSI_fLNS_15FloatRoundStyleE2EEESH_S1J_JEEENS4_5SM1004TMEM4LOAD26SM100_TMEM_LOAD_16dp256b2xESZ_NS10_INS11_ILi1ELi4ELi3EEES14_NSS_INS5_IJS15_NSA_ILi16EEEEEENS5_IJS1V_SB_EEEEEEENS4_17SM75_U32x4_LDSM_NENS4_14SM90_TMA_STOREES1Z_NS4_17SM90_U32x4_STSM_NENS4_39AutoVectorizingCopyWithAssumedAlignmentILi128EEEEEEvvEEEEvNT_6ParamsE)
        /*0038*/ 	.word	0x00000000


	//----- nvinfo : EIATTR_MIN_STACK_SIZE
	.align		4
.L_27:
        /*003c*/ 	.byte	0x04, 0x12
        /*003e*/ 	.short	(.L_29 - .L_28)
	.align		4
.L_28:
        /*0040*/ 	.word	index@(_ZN7cutlass13device_kernelINS_4gemm6kernel13GemmUniversalIN4cute5tupleIJiiiiEEENS1_10collective13CollectiveMmaINS1_35MainloopSm100TmaUmmaWarpSpecializedILi22ELi2ELi4ENS5_IJNS4_1CILi1EEESB_SB_EEEEENS5_IJNSA_ILi64EEENSA_ILi80EEENSA_ILi32EEEEEENS_10bfloat16_tENS5_IJlSB_lEEESI_SJ_NS4_8TiledMMAINS4_8MMA_AtomIJNS4_20SM100_MMA_F16BF16_SSISI_SI_fLi64ELi80ELNS4_4UMMA5MajorE0ELSO_0ELNSN_7ScaleInE0ELSP_0EEEEEENS4_6LayoutISC_NS5_IJNSA_ILi0EEEST_ST_EEEEENS5_IJNS4_10UnderscoreESW_SW_EEEEENS4_13SM90_TMA_LOADENS4_14ComposedLayoutINS4_7SwizzleILi2ELi4ELi3EEENS4_18smem_ptr_flag_bitsILi16EEENSS_INS5_IJNSA_ILi8EEESG_EEENS5_IJSG_SB_EEEEEEEvNS4_8identityESZ_S19_vS1A_EENS_8epilogue10collective18CollectiveEpilogueINS1C_23Sm100TmaWarpSpecializedILi2ELi1ELi40ELb1ELb0EEEJSH_NS5_IJNSS_ISE_SB_EENSS_ISF_SB_EEEEESI_SJ_SI_SJ_NS1C_6fusion15FusionCallbacksIS1G_NS1K_17LinearCombinationISI_fSI_fLNS_15FloatRoundStyleE2EEESH_S1J_JEEENS4_5SM1004TMEM4LOAD26SM100_TMEM_LOAD_16dp256b2xESZ_NS10_INS11_ILi1ELi4ELi3EEES14_NSS_INS5_IJS15_NSA_ILi16EEEEEENS5_IJS1V_SB_EEEEEEENS4_17SM75_U32x4_LDSM_NENS4_14SM90_TMA_STOREES1Z_NS4_17SM90_U32x4_STSM_NENS4_39AutoVectorizingCopyWithAssumedAlignmentILi128EEEEEEvvEEEEvNT_6ParamsE)
        /*0044*/ 	.word	0x00000000
.L_29:


//--------------------- .nv.compat                --------------------------
	.section	.nv.compat,"",@"SHT_CUDA_COMPAT_INFO"
	.align	4
        /*0000*/ 	.byte	0x02, 0x09, 0x01, 0x00, 0x02, 0x02, 0x02, 0x00, 0x02, 0x05, 0x05, 0x00, 0x03, 0x07, 0x01, 0x01
        /*0010*/ 	.byte	0x02, 0x03, 0x01, 0x00, 0x02, 0x06, 0x01, 0x00, 0x04, 0x0b, 0x08, 0x00, 0x09, 0x00, 0x00, 0x00
        /*0020*/ 	.byte	0x00, 0x00, 0x00, 0x00


//--------------------- .nv.info._ZN7cutlass13device_kernelINS_4gemm6kernel13GemmUniversalIN4cute5tupleIJiiiiEEENS1_10collective13CollectiveMmaINS1_35MainloopSm100TmaUmmaWarpSpecializedILi22ELi2ELi4ENS5_IJNS4_1CILi1EEESB_SB_EEEEENS5_IJNSA_ILi64EEENSA_ILi80EEENSA_ILi32EEEEEENS_10bfloat16_tENS5_IJlSB_lEEESI_SJ_NS4_8TiledMMAINS4_8MMA_AtomIJNS4_20SM100_MMA_F16BF16_SSISI_SI_fLi64ELi80ELNS4_4UMMA5MajorE0ELSO_0ELNSN_7ScaleInE0ELSP_0EEEEEENS4_6LayoutISC_NS5_IJNSA_ILi0EEEST_ST_EEEEENS5_IJNS4_10UnderscoreESW_SW_EEEEENS4_13SM90_TMA_LOADENS4_14ComposedLayoutINS4_7SwizzleILi2ELi4ELi3EEENS4_18smem_ptr_flag_bitsILi16EEENSS_INS5_IJNSA_ILi8EEESG_EEENS5_IJSG_SB_EEEEEEEvNS4_8identityESZ_S19_vS1A_EENS_8epilogue10collective18CollectiveEpilogueINS1C_23Sm100TmaWarpSpecializedILi2ELi1ELi40ELb1ELb0EEEJSH_NS5_IJNSS_ISE_SB_EENSS_ISF_SB_EEEEESI_SJ_SI_SJ_NS1C_6fusion15FusionCallbacksIS1G_NS1K_17LinearCombinationISI_fSI_fLNS_15FloatRoundStyleE2EEESH_S1J_JEEENS4_5SM1004TMEM4LOAD26SM100_TMEM_LOAD_16dp256b2xESZ_NS10_INS11_ILi1ELi4ELi3EEES14_NSS_INS5_IJS15_NSA_ILi16EEEEEENS5_IJS1V_SB_EEEEEEENS4_17SM75_U32x4_LDSM_NENS4_14SM90_TMA_STOREES1Z_NS4_17SM90_U32x4_STSM_NENS4_39AutoVectorizingCopyWithAssumedAlignmentILi128EEEEEEvvEEEEvNT_6ParamsE --------------------------
	.section	.nv.info._ZN7cutlass13device_kernelINS_4gemm6kernel13GemmUniversalIN4cute5tupleIJiiiiEEENS1_10collective13CollectiveMmaINS1_35MainloopSm100TmaUmmaWarpSpecializedILi22ELi2ELi4ENS5_IJNS4_1CILi1EEESB_SB_EEEEENS5_IJNSA_ILi64EEENSA_ILi80EEENSA_ILi32EEEEEENS_10bfloat16_tENS5_IJlSB_lEEESI_SJ_NS4_8TiledMMAINS4_8MMA_AtomIJNS4_20SM100_MMA_F16BF16_SSISI_SI_fLi64ELi80ELNS4_4UMMA5MajorE0ELSO_0ELNSN_7ScaleInE0ELSP_0EEEEEENS4_6LayoutISC_NS5_IJNSA_ILi0EEEST_ST_EEEEENS5_IJNS4_10UnderscoreESW_SW_EEEEENS4_13SM90_TMA_LOADENS4_14ComposedLayoutINS4_7SwizzleILi2ELi4ELi3EEENS4_18smem_ptr_flag_bitsILi16EEENSS_INS5_IJNSA_ILi8EEESG_EEENS5_IJSG_SB_EEEEEEEvNS4_8identityESZ_S19_vS1A_EENS_8epilogue10collective18CollectiveEpilogueINS1C_23Sm100TmaWarpSpecializedILi2ELi1ELi40ELb1ELb0EEEJSH_NS5_IJNSS_ISE_SB_EENSS_ISF_SB_EEEEESI_SJ_SI_SJ_NS1C_6fusion15FusionCallbacksIS1G_NS1K_17LinearCombinationISI_fSI_fLNS_15FloatRoundStyleE2EEESH_S1J_JEEENS4_5SM1004TMEM4LOAD26SM100_TMEM_LOAD_16dp256b2xESZ_NS10_INS11_ILi1ELi4ELi3EEES14_NSS_INS5_IJS15_NSA_ILi16EEEEEENS5_IJS1V_SB_EEEEEEENS4_17SM75_U32x4_LDSM_NENS4_14SM90_TMA_STOREES1Z_NS4_17SM90_U32x4_STSM_NENS4_39AutoVectorizingCopyWithAssumedAlignmentILi128EEEEEEvvEEEEvNT_6ParamsE,"",@"SHT_CUDA_INFO"
	.sectionflags	@""
	.align	4


	//----- nvinfo : EIATTR_CUDA_API_VERSION
	.align		4
        /*0000*/ 	.byte	0x04, 0x37
        /*0002*/ 	.short	(.L_31 - .L_30)
.L_30:
        /*0004*/ 	.word	0x00000082


	//----- nvinfo : EIATTR_KPARAM_INFO
	.align		4
.L_31:
        /*0008*/ 	.byte	0x04, 0x17
        /*000a*/ 	.short	(.L_33 - .L_32)
.L_32:
        /*000c*/ 	.word	0x00000000
        /*0010*/ 	.short	0x0000
        /*0012*/ 	.short	0x0000
        /*0014*/ 	.byte	0x00, 0xf0, 0x01, 0x20


	//----- nvinfo : EIATTR_AT_ENTRY_FRAGMENTS
	.align		4
.L_33:
        /*0018*/ 	.byte	0x04, 0x4f
        /*001a*/ 	.short	(.L_35 - .L_34)


	//   ....[0]....
.L_34:
        /*001c*/ 	.word	0x00000006


	//----- nvinfo : EIATTR_RESERVED_SMEM_USED
	.align		4
.L_35:
        /*0020*/ 	.byte	0x01, 0x41
	.zero		2


	//----- nvinfo : EIATTR_SPARSE_MMA_MASK
	.align		4
        /*0024*/ 	.byte	0x03, 0x50
        /*0026*/ 	.short	0x0000


	//----- nvinfo : EIATTR_TCGEN05_1CTA_USED
	.align		4
        /*0028*/ 	.byte	0x01, 0x51
	.zero		2


	//----- nvinfo : EIATTR_MAXREG_COUNT
	.align		4
        /*002c*/ 	.byte	0x03, 0x1b
        /*002e*/ 	.short	0x00ff


	//----- nvinfo : EIATTR_NUM_BARRIERS
	.align		4
        /*0030*/ 	.byte	0x02, 0x4c
        /*0032*/ 	.byte	0x07
	.zero		1


	//----- nvinfo : EIATTR_EXTERNS
	.align		4
        /*0034*/ 	.byte	0x04, 0x0f
        /*0036*/ 	.short	(.L_37 - .L_36)


	//   ....[0]....
	.align		4
.L_36:
        /*0038*/ 	.word	index@(__assertfail)


	//----- nvinfo : EIATTR_MERCURY_ISA_VERSION
	.align		4
.L_37:
        /*003c*/ 	.byte	0x03, 0x5f
        /*003e*/ 	.short	0x0101


	//----- nvinfo : EIATTR_INT_WARP_WIDE_INSTR_OFFSETS
	.align		4
        /*0040*/ 	.byte	0x04, 0x31
        /*0042*/ 	.short	(.L_39 - .L_38)


	//   ....[0]....
.L_38:
        /*0044*/ 	.word	0x00002010


	//   ....[1]....
        /*0048*/ 	.word	0x000043e0


	//   ....[2]....
        /*004c*/ 	.word	0x00004410


	//   ....[3]....
        /*0050*/ 	.word	0x00004460


	//   ....[4]....
        /*0054*/ 	.word	0x00004ec0


	//   ....[5]....
        /*0058*/ 	.word	0x00004ed0


	//   ....[6]....
        /*005c*/ 	.word	0x00004f00


	//   ....[7]....
        /*0060*/ 	.word	0x00004f30


	//   ....[8]....
        /*0064*/ 	.word	0x000050c0


	//   ....[9]....
        /*0068*/ 	.word	0x000050f0


	//----- nvinfo : EIATTR_COOP_GROUP_MASK_REGIDS
	.align		4
.L_39:
        /*006c*/ 	.byte	0x04, 0x29
        /*006e*/ 	.short	(.L_41 - .L_40)


	//   ....[0]....
.L_40:
        /*0070*/ 	.word	0xffffffff


	//   ....[1]....
        /*0074*/ 	.word	0xffffffff


	//   ....[2]....
        /*0078*/ 	.word	0xffffffff


	//   ....[3]....
        /*007c*/ 	.word	0xffffffff


	//   ....[4]....
        /*0080*/ 	.word	0xffffffff


	//   ....[5]....
        /*0084*/ 	.word	0xffffffff


	//   ....[6]....
        /*0088*/ 	.word	0xffffffff


	//   ....[7]....
        /*008c*/ 	.word	0xffffffff


	//   ....[8]....
        /*0090*/ 	.word	0xffffffff


	//   ....[9]....
        /*0094*/ 	.word	0xffffffff


	//   ....[10]....
        /*0098*/ 	.word	0xffffffff


	//   ....[11]....
        /*009c*/ 	.word	0xffffffff


	//   ....[12]....
        /*00a0*/ 	.word	0xffffffff


	//----- nvinfo : EIATTR_COOP_GROUP_INSTR_OFFSETS
	.align		4
.L_41:
        /*00a4*/ 	.byte	0x04, 0x28
        /*00a6*/ 	.short	(.L_43 - .L_42)


	//   ....[0]....
.L_42:
        /*00a8*/ 	.word	0x00000090


	//   ....[1]....
        /*00ac*/ 	.word	0x000004d0


	//   ....[2]....
        /*00b0*/ 	.word	0x000008b0


	//   ....[3]....
        /*00b4*/ 	.word	0x00000a10


	//   ....[4]....
        /*00b8*/ 	.word	0x00000b10


	//   ....[5]....
        /*00bc*/ 	.word	0x00000c80


	//   ....[6]....
        /*00c0*/ 	.word	0x00000e20


	//   ....[7]....
        /*00c4*/ 	.word	0x00001ef0


	//   ....[8]....
        /*00c8*/ 	.word	0x000036f0


	//   ....[9]....
        /*00cc*/ 	.word	0x00003900


	//   ....[10]....
        /*00d0*/ 	.word	0x00003930


	//   ....[11]....
        /*00d4*/ 	.word	0x000042d0


	//   ....[12]....
        /*00d8*/ 	.word	0x00004500


	//----- nvinfo : EIATTR_VRC_CTA_INIT_COUNT
	.align		4
.L_43:
        /*00dc*/ 	.byte	0x02, 0x4a
        /*00de*/ 	.byte	0x80
	.zero		1


	//----- nvinfo : EIATTR_SYSCALL_OFFSETS
	.align		4
        /*00e0*/ 	.byte	0x04, 0x46
        /*00e2*/ 	.short	(.L_45 - .L_44)


	//   ....[0]....
.L_44:
        /*00e4*/ 	.word	0x00005c00


	//   ....[1]....
        /*00e8*/ 	.word	0x00005cf0


	//   ....[2]....
        /*00ec*/ 	.word	0x000064f0


	//   ....[3]....
        /*00f0*/ 	.word	0x00006660


	//   ....[4]....
        /*00f4*/ 	.word	0x000067d0


	//   ....[5]....
        /*00f8*/ 	.word	0x00006940


	//   ....[6]....
        /*00fc*/ 	.word	0x00006ab0


	//----- nvinfo : EIATTR_MBARRIER_INSTR_OFFSETS
	.align		4
.L_45:
        /*0100*/ 	.byte	0x04, 0x39
        /*0102*/ 	.short	(.L_47 - .L_46)


	//   ....[0]....
.L_46:
        /*0104*/ 	.word	0x000005d0
        /*0108*/ 	.word	0x000000ff
        /*010c*/ 	.word	0x00000000
        /*0110*/ 	.short	0x0100
        /*0112*/ 	.byte	0x05
	.zero		1


	//   ....[1]....
        /*0114*/ 	.word	0x000005e0
        /*0118*/ 	.word	0x000000ff
        /*011c*/ 	.word	0x000000b0
        /*0120*/ 	.short	0x0100
        /*0122*/ 	.byte	0x05
	.zero		1


	//   ....[2]....
        /*0124*/ 	.word	0x000005f0
        /*0128*/ 	.word	0x000000ff
        /*012c*/ 	.word	0x00000008
        /*0130*/ 	.short	0x0100
        /*0132*/ 	.byte	0x05
	.zero		1


	//   ....[3]....
        /*0134*/ 	.word	0x00000600
        /*0138*/ 	.word	0x000000ff
        /*013c*/ 	.word	0x000000b8
        /*0140*/ 	.short	0x0100
        /*0142*/ 	.byte	0x05
	.zero		1


	//   ....[4]....
        /*0144*/ 	.word	0x00000610
        /*0148*/ 	.word	0x000000ff
        /*014c*/ 	.word	0x00000010
        /*0150*/ 	.short	0x0100
        /*0152*/ 	.byte	0x05
	.zero		1


	//   ....[5]....
        /*0154*/ 	.word	0x00000620
        /*0158*/ 	.word	0x000000ff
        /*015c*/ 	.word	0x000000c0
        /*0160*/ 	.short	0x0100
        /*0162*/ 	.byte	0x05
	.zero		1


	//   ....[6]....
        /*0164*/ 	.word	0x00000630
        /*0168*/ 	.word	0x000000ff
        /*016c*/ 	.word	0x00000018
        /*0170*/ 	.short	0x0100
        /*0172*/ 	.byte	0x05
	.zero		1


	//   ....[7]....
        /*0174*/ 	.word	0x00000640
        /*0178*/ 	.word	0x000000ff
        /*017c*/ 	.word	0x000000c8
        /*0180*/ 	.short	0x0100
        /*0182*/ 	.byte	0x05
	.zero		1


	//   ....[8]....
        /*0184*/ 	.word	0x00000650
        /*0188*/ 	.word	0x000000ff
        /*018c*/ 	.word	0x00000020
        /*0190*/ 	.short	0x0100
        /*0192*/ 	.byte	0x05
	.zero		1


	//   ....[9]....
        /*0194*/ 	.word	0x00000660
        /*0198*/ 	.word	0x000000ff
        /*019c*/ 	.word	0x000000d0
        /*01a0*/ 	.short	0x0100
        /*01a2*/ 	.byte	0x05
	.zero		1


	//   ....[10]....
        /*01a4*/ 	.word	0x00000670
        /*01a8*/ 	.word	0x000000ff
        /*01ac*/ 	.word	0x00000028
        /*01b0*/ 	.short	0x0100
        /*01b2*/ 	.byte	0x05
	.zero		1


	//   ....[11]....
        /*01b4*/ 	.word	0x00000680
        /*01b8*/ 	.word	0x000000ff
        /*01bc*/ 	.word	0x000000d8
        /*01c0*/ 	.short	0x0100
        /*01c2*/ 	.byte	0x05
	.zero		1


	//   ....[12]....
        /*01c4*/ 	.word	0x00000690
        /*01c8*/ 	.word	0x000000ff
        /*01cc*/ 	.word	0x00000030
        /*01d0*/ 	.short	0x0100
        /*01d2*/ 	.byte	0x05
	.zero		1


	//   ....[13]....
        /*01d4*/ 	.word	0x000006a0
        /*01d8*/ 	.word	0x000000ff
        /*01dc*/ 	.word	0x000000e0
        /*01e0*/ 	.short	0x0100
        /*01e2*/ 	.byte	0x05
	.zero		1


	//   ....[14]....
        /*01e4*/ 	.word	0x000006b0
        /*01e8*/ 	.word	0x000000ff
        /*01ec*/ 	.word	0x00000038
        /*01f0*/ 	.short	0x0100
        /*01f2*/ 	.byte	0x05
	.zero		1


	//   ....[15]....
        /*01f4*/ 	.word	0x000006c0
        /*01f8*/ 	.word	0x000000ff
        /*01fc*/ 	.word	0x000000e8
        /*0200*/ 	.short	0x0100
        /*0202*/ 	.byte	0x05
	.zero		1


	//   ....[16]....
        /*0204*/ 	.word	0x000006d0
        /*0208*/ 	.word	0x000000ff
        /*020c*/ 	.word	0x00000040
        /*0210*/ 	.short	0x0100
        /*0212*/ 	.byte	0x05
	.zero		1


	//   ....[17]....
        /*0214*/ 	.word	0x000006e0
        /*0218*/ 	.word	0x000000ff
        /*021c*/ 	.word	0x000000f0
        /*0220*/ 	.short	0x0100
        /*0222*/ 	.byte	0x05
	.zero		1


	//   ....[18]....
        /*0224*/ 	.word	0x000006f0
        /*0228*/ 	.word	0x000000ff
        /*022c*/ 	.word	0x00000048
        /*0230*/ 	.short	0x0100
        /*0232*/ 	.byte	0x05
	.zero		1


	//   ....[19]....
        /*0234*/ 	.word	0x00000700
        /*0238*/ 	.word	0x000000ff
        /*023c*/ 	.word	0x000000f8
        /*0240*/ 	.short	0x0100
        /*0242*/ 	.byte	0x05
	.zero		1


	//   ....[20]....
        /*0244*/ 	.word	0x00000710
        /*0248*/ 	.word	0x000000ff
        /*024c*/ 	.word	0x00000050
        /*0250*/ 	.short	0x0100
        /*0252*/ 	.byte	0x05
	.zero		1


	//   ....[21]....
        /*0254*/ 	.word	0x00000720
        /*0258*/ 	.word	0x000000ff
        /*025c*/ 	.word	0x00000100
        /*0260*/ 	.short	0x0100
        /*0262*/ 	.byte	0x05
	.zero		1


	//   ....[22]....
        /*0264*/ 	.word	0x00000730
        /*0268*/ 	.word	0x000000ff
        /*026c*/ 	.word	0x00000058
        /*0270*/ 	.short	0x0100
        /*0272*/ 	.byte	0x05
	.zero		1


	//   ....[23]....
        /*0274*/ 	.word	0x00000740
        /*0278*/ 	.word	0x000000ff
        /*027c*/ 	.word	0x00000108
        /*0280*/ 	.short	0x0100
        /*0282*/ 	.byte	0x05
	.zero		1


	//   ....[24]....
        /*0284*/ 	.word	0x00000750
        /*0288*/ 	.word	0x000000ff
        /*028c*/ 	.word	0x00000060
        /*0290*/ 	.short	0x0100
        /*0292*/ 	.byte	0x05
	.zero		1


	//   ....[25]....
        /*0294*/ 	.word	0x00000760
        /*0298*/ 	.word	0x000000ff
        /*029c*/ 	.word	0x00000110
        /*02a0*/ 	.short	0x0100
        /*02a2*/ 	.byte	0x05
	.zero		1


	//   ....[26]....
        /*02a4*/ 	.word	0x00000770
        /*02a8*/ 	.word	0x000000ff
        /*02ac*/ 	.word	0x00000068
        /*02b0*/ 	.short	0x0100
        /*02b2*/ 	.byte	0x05
	.zero		1


	//   ....[27]....
        /*02b4*/ 	.word	0x00000780
        /*02b8*/ 	.word	0x000000ff
        /*02bc*/ 	.word	0x00000118
        /*02c0*/ 	.short	0x0100
        /*02c2*/ 	.byte	0x05
	.zero		1


	//   ....[28]....
        /*02c4*/ 	.word	0x00000790
        /*02c8*/ 	.word	0x000000ff
        /*02cc*/ 	.word	0x00000070
        /*02d0*/ 	.short	0x0100
        /*02d2*/ 	.byte	0x05
	.zero		1


	//   ....[29]....
        /*02d4*/ 	.word	0x000007a0
        /*02d8*/ 	.word	0x000000ff
        /*02dc*/ 	.word	0x00000120
        /*02e0*/ 	.short	0x0100
        /*02e2*/ 	.byte	0x05
	.zero		1


	//   ....[30]....
        /*02e4*/ 	.word	0x000007b0
        /*02e8*/ 	.word	0x000000ff
        /*02ec*/ 	.word	0x00000078
        /*02f0*/ 	.short	0x0100
        /*02f2*/ 	.byte	0x05
	.zero		1


	//   ....[31]....
        /*02f4*/ 	.word	0x000007c0
        /*02f8*/ 	.word	0x000000ff
        /*02fc*/ 	.word	0x00000128
        /*0300*/ 	.short	0x0100
        /*0302*/ 	.byte	0x05
	.zero		1


	//   ....[32]....
        /*0304*/ 	.word	0x000007d0
        /*0308*/ 	.word	0x000000ff
        /*030c*/ 	.word	0x00000080
        /*0310*/ 	.short	0x0100
        /*0312*/ 	.byte	0x05
	.zero		1


	//   ....[33]....
        /*0314*/ 	.word	0x000007e0
        /*0318*/ 	.word	0x000000ff
        /*031c*/ 	.word	0x00000130
        /*0320*/ 	.short	0x0100
        /*0322*/ 	.byte	0x05
	.zero		1


	//   ....[34]....
        /*0324*/ 	.word	0x000007f0
        /*0328*/ 	.word	0x000000ff
        /*032c*/ 	.word	0x00000088
        /*0330*/ 	.short	0x0100
        /*0332*/ 	.byte	0x05
	.zero		1


	//   ....[35]....
        /*0334*/ 	.word	0x00000800
        /*0338*/ 	.word	0x000000ff
        /*033c*/ 	.word	0x00000138
        /*0340*/ 	.short	0x0100
        /*0342*/ 	.byte	0x05
	.zero		1


	//   ....[36]....
        /*0344*/ 	.word	0x00000810
        /*0348*/ 	.word	0x000000ff
        /*034c*/ 	.word	0x00000090
        /*0350*/ 	.short	0x0100
        /*0352*/ 	.byte	0x05
	.zero		1


	//   ....[37]....
        /*0354*/ 	.word	0x00000820
        /*0358*/ 	.word	0x000000ff
        /*035c*/ 	.word	0x00000140
        /*0360*/ 	.short	0x0100
        /*0362*/ 	.byte	0x05
	.zero		1


	//   ....[38]....
        /*0364*/ 	.word	0x00000830
        /*0368*/ 	.word	0x000000ff
        /*036c*/ 	.word	0x00000098
        /*0370*/ 	.short	0x0100
        /*0372*/ 	.byte	0x05
	.zero		1


	//   ....[39]....
        /*0374*/ 	.word	0x00000840
        /*0378*/ 	.word	0x000000ff
        /*037c*/ 	.word	0x00000148
        /*0380*/ 	.short	0x0100
        /*0382*/ 	.byte	0x05
	.zero		1


	//   ....[40]....
        /*0384*/ 	.word	0x00000850
        /*0388*/ 	.word	0x000000ff
        /*038c*/ 	.word	0x000000a0
        /*0390*/ 	.short	0x0100
        /*0392*/ 	.byte	0x05
	.zero		1


	//   ....[41]....
        /*0394*/ 	.word	0x00000860
        /*0398*/ 	.word	0x000000ff
        /*039c*/ 	.word	0x00000150
        /*03a0*/ 	.short	0x0100
        /*03a2*/ 	.byte	0x05
	.zero		1


	//   ....[42]....
        /*03a4*/ 	.word	0x00000870
        /*03a8*/ 	.word	0x000000ff
        /*03ac*/ 	.word	0x000000a8
        /*03b0*/ 	.short	0x0100
        /*03b2*/ 	.byte	0x05
	.zero		1


	//   ....[43]....
        /*03b4*/ 	.word	0x00000880
        /*03b8*/ 	.word	0x000000ff
        /*03bc*/ 	.word	0x00000158
        /*03c0*/ 	.short	0x0100
        /*03c2*/ 	.byte	0x05
	.zero		1


	//   ....[44]....
        /*03c4*/ 	.word	0x000009c0
        /*03c8*/ 	.word	0x000000ff
        /*03cc*/ 	.word	0x00000160
        /*03d0*/ 	.short	0x0100
        /*03d2*/ 	.byte	0x06
	.zero		1


	//   ....[45]....
        /*03d4*/ 	.word	0x000009d0
        /*03d8*/ 	.word	0x000000ff
        /*03dc*/ 	.word	0x00000170
        /*03e0*/ 	.short	0x0100
        /*03e2*/ 	.byte	0x06
	.zero		1


	//   ....[46]....
        /*03e4*/ 	.word	0x000009e0
        /*03e8*/ 	.word	0x000000ff
        /*03ec*/ 	.word	0x00000168
        /*03f0*/ 	.short	0x0100
        /*03f2*/ 	.byte	0x06
	.zero		1


	//   ....[47]....
        /*03f4*/ 	.word	0x000009f0
        /*03f8*/ 	.word	0x000000ff
        /*03fc*/ 	.word	0x00000178
        /*0400*/ 	.short	0x0100
        /*0402*/ 	.byte	0x06
	.zero		1


	//   ....[48]....
        /*0404*/ 	.word	0x00000ae0
        /*0408*/ 	.word	0x000000ff
        /*040c*/ 	.word	0x00000180
        /*0410*/ 	.short	0x0100
        /*0412*/ 	.byte	0x05
	.zero		1


	//   ....[49]....
        /*0414*/ 	.word	0x00000af0
        /*0418*/ 	.word	0x000000ff
        /*041c*/ 	.word	0x00000188
        /*0420*/ 	.short	0x0100
        /*0422*/ 	.byte	0x05
	.zero		1


	//   ....[50]....
        /*0424*/ 	.word	0x00000c30
        /*0428*/ 	.word	0x000000ff
        /*042c*/ 	.word	0x00000190
        /*0430*/ 	.short	0x0100
        /*0432*/ 	.byte	0x05
	.zero		1


	//   ....[51]....
        /*0434*/ 	.word	0x00000c40
        /*0438*/ 	.word	0x000000ff
        /*043c*/ 	.word	0x000001a0
        /*0440*/ 	.short	0x0100
        /*0442*/ 	.byte	0x05
	.zero		1


	//   ....[52]....
        /*0444*/ 	.word	0x00000c50
        /*0448*/ 	.word	0x000000ff
        /*044c*/ 	.word	0x00000198
        /*0450*/ 	.short	0x0100
        /*0452*/ 	.byte	0x05
	.zero		1


	//   ....[53]....
        /*0454*/ 	.word	0x00000c60
        /*0458*/ 	.word	0x000000ff
        /*045c*/ 	.word	0x000001a8
        /*0460*/ 	.short	0x0100
        /*0462*/ 	.byte	0x05
	.zero		1


	//   ....[54]....
        /*0464*/ 	.word	0x00000d90
        /*0468*/ 	.word	0x000000ff
        /*046c*/ 	.word	0x000001b0
        /*0470*/ 	.short	0x0100
        /*0472*/ 	.byte	0x06
	.zero		1


	//   ....[55]....
        /*0474*/ 	.word	0x00000da0
        /*0478*/ 	.word	0x000000ff
        /*047c*/ 	.word	0x000001d0
        /*0480*/ 	.short	0x0100
        /*0482*/ 	.byte	0x06
	.zero		1


	//   ....[56]....
        /*0484*/ 	.word	0x00000db0
        /*0488*/ 	.word	0x000000ff
        /*048c*/ 	.word	0x000001b8
        /*0490*/ 	.short	0x0100
        /*0492*/ 	.byte	0x06
	.zero		1


	//   ....[57]....
        /*0494*/ 	.word	0x00000dc0
        /*0498*/ 	.word	0x000000ff
        /*049c*/ 	.word	0x000001d8
        /*04a0*/ 	.short	0x0100
        /*04a2*/ 	.byte	0x06
	.zero		1


	//   ....[58]....
        /*04a4*/ 	.word	0x00000dd0
        /*04a8*/ 	.word	0x000000ff
        /*04ac*/ 	.word	0x000001c0
        /*04b0*/ 	.short	0x0100
        /*04b2*/ 	.byte	0x06
	.zero		1


	//   ....[59]....
        /*04b4*/ 	.word	0x00000de0
        /*04b8*/ 	.word	0x000000ff
        /*04bc*/ 	.word	0x000001e0
        /*04c0*/ 	.short	0x0100
        /*04c2*/ 	.byte	0x06
	.zero		1


	//   ....[60]....
        /*04c4*/ 	.word	0x00000df0
        /*04c8*/ 	.word	0x000000ff
        /*04cc*/ 	.word	0x000001c8
        /*04d0*/ 	.short	0x0100
        /*04d2*/ 	.byte	0x06
	.zero		1


	//   ....[61]....
        /*04d4*/ 	.word	0x00000e00
        /*04d8*/ 	.word	0x000000ff
        /*04dc*/ 	.word	0x000001e8
        /*04e0*/ 	.short	0x0100
        /*04e2*/ 	.byte	0x06
	.zero		1


	//   ....[62]....
        /*04e4*/ 	.word	0x00000ef0
        /*04e8*/ 	.word	0x000000ff
        /*04ec*/ 	.word	0x000001f0
        /*04f0*/ 	.short	0x0100
        /*04f2*/ 	.byte	0x05
	.zero		1


	//   ....[63]....
        /*04f4*/ 	.word	0x00000f00
        /*04f8*/ 	.word	0x000000ff
        /*04fc*/ 	.word	0x00000200
        /*0500*/ 	.short	0x0100
        /*0502*/ 	.byte	0x05
	.zero		1


	//   ....[64]....
        /*0504*/ 	.word	0x00000f10
        /*0508*/ 	.word	0x000000ff
        /*050c*/ 	.word	0x000001f8
        /*0510*/ 	.short	0x0100
        /*0512*/ 	.byte	0x05
	.zero		1


	//   ....[65]....
        /*0514*/ 	.word	0x00000f20
        /*0518*/ 	.word	0x000000ff
        /*051c*/ 	.word	0x00000208
        /*0520*/ 	.short	0x0100
        /*0522*/ 	.byte	0x05
	.zero		1


	//   ....[66]....
        /*0524*/ 	.word	0x000017f0
        /*0528*/ 	.word	0x00000002
        /*052c*/ 	.word	0x00000200
        /*0530*/ 	.short	0x010a
        /*0532*/ 	.byte	0xff
	.zero		1


	//   ....[67]....
        /*0534*/ 	.word	0x00001820
        /*0538*/ 	.word	0x00000002
        /*053c*/ 	.word	0x000001f0
        /*0540*/ 	.short	0x0101
        /*0542*/ 	.byte	0xff
	.zero		1


	//   ....[68]....
        /*0544*/ 	.word	0x000018f0
        /*0548*/ 	.word	0x000000ff
        /*054c*/ 	.word	0x000000b0
        /*0550*/ 	.short	0x010a
        /*0552*/ 	.byte	0x05
	.zero		1


	//   ....[69]....
        /*0554*/ 	.word	0x00001990
        /*0558*/ 	.word	0x000000ff
        /*055c*/ 	.word	0x000000b0
        /*0560*/ 	.short	0x010a
        /*0562*/ 	.byte	0x21
	.zero		1


	//   ....[70]....
        /*0564*/ 	.word	0x00001ae0
        /*0568*/ 	.word	0x000000ff
        /*056c*/ 	.word	0x000000b0
        /*0570*/ 	.short	0x010a
        /*0572*/ 	.byte	0x08
	.zero		1


	//   ....[71]....
        /*0574*/ 	.word	0x00001bf0
        /*0578*/ 	.word	0x000000ff
        /*057c*/ 	.word	0x00000188
        /*0580*/ 	.short	0x0101
        /*0582*/ 	.byte	0x04
	.zero		1


	//   ....[72]....
        /*0584*/ 	.word	0x00001c10
        /*0588*/ 	.word	0x000000ff
        /*058c*/ 	.word	0x000000b0
        /*0590*/ 	.short	0x010a
        /*0592*/ 	.byte	0x05
	.zero		1


	//   ....[73]....
        /*0594*/ 	.word	0x00001c90
        /*0598*/ 	.word	0x000000ff
        /*059c*/ 	.word	0x000000b0
        /*05a0*/ 	.short	0x010a
        /*05a2*/ 	.byte	0x11
	.zero		1


	//   ....[74]....
        /*05a4*/ 	.word	0x00001de0
        /*05a8*/ 	.word	0x000000ff
        /*05ac*/ 	.word	0x000000b0
        /*05b0*/ 	.short	0x010a
        /*05b2*/ 	.byte	0x08
	.zero		1


	//   ....[75]....
        /*05b4*/ 	.word	0x00001f20
        /*05b8*/ 	.word	0x00000002
        /*05bc*/ 	.word	0x00000190
        /*05c0*/ 	.short	0x010a
        /*05c2*/ 	.byte	0xff
	.zero		1


	//   ....[76]....
        /*05c4*/ 	.word	0x00001fe0
        /*05c8*/ 	.word	0x00000002
        /*05cc*/ 	.word	0x00000000
        /*05d0*/ 	.short	0x0101
        /*05d2*/ 	.byte	0xff
	.zero		1


	//   ....[77]....
        /*05d4*/ 	.word	0x00002540
        /*05d8*/ 	.word	0x000000ff
        /*05dc*/ 	.word	0x00000000
        /*05e0*/ 	.short	0x010a
        /*05e2*/ 	.byte	0x05
	.zero		1


	//   ....[78]....
        /*05e4*/ 	.word	0x000025d0
        /*05e8*/ 	.word	0x000000ff
        /*05ec*/ 	.word	0x00000000
        /*05f0*/ 	.short	0x010a
        /*05f2*/ 	.byte	0x05
	.zero		1


	//   ....[79]....
        /*05f4*/ 	.word	0x00002660
        /*05f8*/ 	.word	0x000000ff
        /*05fc*/ 	.word	0x00000000
        /*0600*/ 	.short	0x010a
        /*0602*/ 	.byte	0x05
	.zero		1


	//   ....[80]....
        /*0604*/ 	.word	0x000026f0
        /*0608*/ 	.word	0x000000ff
        /*060c*/ 	.word	0x00000000
        /*0610*/ 	.short	0x010a
        /*0612*/ 	.byte	0x05
	.zero		1


	//   ....[81]....
        /*0614*/ 	.word	0x00002780
        /*0618*/ 	.word	0x000000ff
        /*061c*/ 	.word	0x00000000
        /*0620*/ 	.short	0x010a
        /*0622*/ 	.byte	0x05
	.zero		1


	//   ....[82]....
        /*0624*/ 	.word	0x00002810
        /*0628*/ 	.word	0x000000ff
        /*062c*/ 	.word	0x00000000
        /*0630*/ 	.short	0x010a
        /*0632*/ 	.byte	0x05
	.zero		1


	//   ....[83]....
        /*0634*/ 	.word	0x000028a0
        /*0638*/ 	.word	0x000000ff
        /*063c*/ 	.word	0x00000000
        /*0640*/ 	.short	0x010a
        /*0642*/ 	.byte	0x05
	.zero		1


	//   ....[84]....
        /*0644*/ 	.word	0x00002930
        /*0648*/ 	.word	0x000000ff
        /*064c*/ 	.word	0x00000000
        /*0650*/ 	.short	0x010a
        /*0652*/ 	.byte	0x05
	.zero		1


	//   ....[85]....
        /*0654*/ 	.word	0x000029c0
        /*0658*/ 	.word	0x000000ff
        /*065c*/ 	.word	0x00000000
        /*0660*/ 	.short	0x010a
        /*0662*/ 	.byte	0x05
	.zero		1


	//   ....[86]....
        /*0664*/ 	.word	0x00002a50
        /*0668*/ 	.word	0x000000ff
        /*066c*/ 	.word	0x00000000
        /*0670*/ 	.short	0x010a
        /*0672*/ 	.byte	0x05
	.zero		1


	//   ....[87]....
        /*0674*/ 	.word	0x00002ae0
        /*0678*/ 	.word	0x000000ff
        /*067c*/ 	.word	0x00000000
        /*0680*/ 	.short	0x010a
        /*0682*/ 	.byte	0x05
	.zero		1


	//   ....[88]....
        /*0684*/ 	.word	0x00002b70
        /*0688*/ 	.word	0x000000ff
        /*068c*/ 	.word	0x00000000
        /*0690*/ 	.short	0x010a
        /*0692*/ 	.byte	0x05
	.zero		1


	//   ....[89]....
        /*0694*/ 	.word	0x00002c00
        /*0698*/ 	.word	0x000000ff
        /*069c*/ 	.word	0x00000000
        /*06a0*/ 	.short	0x010a
        /*06a2*/ 	.byte	0x05
	.zero		1


	//   ....[90]....
        /*06a4*/ 	.word	0x00002c90
        /*06a8*/ 	.word	0x000000ff
        /*06ac*/ 	.word	0x00000000
        /*06b0*/ 	.short	0x010a
        /*06b2*/ 	.byte	0x05
	.zero		1


	//   ....[91]....
        /*06b4*/ 	.word	0x00002d20
        /*06b8*/ 	.word	0x000000ff
        /*06bc*/ 	.word	0x00000000
        /*06c0*/ 	.short	0x010a
        /*06c2*/ 	.byte	0x05
	.zero		1


	//   ....[92]....
        /*06c4*/ 	.word	0x00002db0
        /*06c8*/ 	.word	0x000000ff
        /*06cc*/ 	.word	0x00000000
        /*06d0*/ 	.short	0x010a
        /*06d2*/ 	.byte	0x05
	.zero		1


	//   ....[93]....
        /*06d4*/ 	.word	0x00002e40
        /*06d8*/ 	.word	0x000000ff
        /*06dc*/ 	.word	0x00000000
        /*06e0*/ 	.short	0x010a
        /*06e2*/ 	.byte	0x05
	.zero		1


	//   ....[94]....
        /*06e4*/ 	.word	0x00002ed0
        /*06e8*/ 	.word	0x000000ff
        /*06ec*/ 	.word	0x00000000
        /*06f0*/ 	.short	0x010a
        /*06f2*/ 	.byte	0x05
	.zero		1


	//   ....[95]....
        /*06f4*/ 	.word	0x00002f60
        /*06f8*/ 	.word	0x000000ff
        /*06fc*/ 	.word	0x00000000
        /*0700*/ 	.short	0x010a
        /*0702*/ 	.byte	0x05
	.zero		1


	//   ....[96]....
        /*0704*/ 	.word	0x00002ff0
        /*0708*/ 	.word	0x000000ff
        /*070c*/ 	.word	0x00000000
        /*0710*/ 	.short	0x010a
        /*0712*/ 	.byte	0x05
	.zero		1


	//   ....[97]....
        /*0714*/ 	.word	0x00003080
        /*0718*/ 	.word	0x000000ff
        /*071c*/ 	.word	0x00000000
        /*0720*/ 	.short	0x010a
        /*0722*/ 	.byte	0x05
	.zero		1


	//   ....[98]....
        /*0724*/ 	.word	0x00003120
        /*0728*/ 	.word	0x00000000
        /*072c*/ 	.word	0x00000000
        /*0730*/ 	.short	0x010a
        /*0732*/ 	.byte	0xff
	.zero		1


	//   ....[99]....
        /*0734*/ 	.word	0x00003240
        /*0738*/ 	.word	0x00000000
        /*073c*/ 	.word	0x000001f0
        /*0740*/ 	.short	0x010a
        /*0742*/ 	.byte	0xff
	.zero		1


	//   ....[100]....
        /*0744*/ 	.word	0x000032b0
        /*0748*/ 	.word	0x00000000
        /*074c*/ 	.word	0x00000000
        /*0750*/ 	.short	0x0101
        /*0752*/ 	.byte	0xff
	.zero		1


	//   ....[101]....
        /*0754*/ 	.word	0x000032d0
        /*0758*/ 	.word	0x000000ff
        /*075c*/ 	.word	0x000001a0
        /*0760*/ 	.short	0x010a
        /*0762*/ 	.byte	0x05
	.zero		1


	//   ....[102]....
        /*0764*/ 	.word	0x000033f0
        /*0768*/ 	.word	0x00000000
        /*076c*/ 	.word	0x00000190
        /*0770*/ 	.short	0x010a
        /*0772*/ 	.byte	0xff
	.zero		1


	//   ....[103]....
        /*0774*/ 	.word	0x000034f0
        /*0778*/ 	.word	0x00000000
        /*077c*/ 	.word	0x00000000
        /*0780*/ 	.short	0x0101
        /*0782*/ 	.byte	0xff
	.zero		1


	//   ....[104]....
        /*0784*/ 	.word	0x00003580
        /*0788*/ 	.word	0x000000ff
        /*078c*/ 	.word	0x000001a0
        /*0790*/ 	.short	0x0106
        /*0792*/ 	.byte	0x05
	.zero		1


	//   ....[105]....
        /*0794*/ 	.word	0x000035a0
        /*0798*/ 	.word	0x000000ff
        /*079c*/ 	.word	0x000001a0
        /*07a0*/ 	.short	0x010a
        /*07a2*/ 	.byte	0x05
	.zero		1


	//   ....[106]....
        /*07a4*/ 	.word	0x00003630
        /*07a8*/ 	.word	0x000000ff
        /*07ac*/ 	.word	0x000001a0
        /*07b0*/ 	.short	0x0106
        /*07b2*/ 	.byte	0x04
	.zero		1


	//   ....[107]....
        /*07b4*/ 	.word	0x00003670
        /*07b8*/ 	.word	0x00000000
        /*07bc*/ 	.word	0x000001a0
        /*07c0*/ 	.short	0x010a
        /*07c2*/ 	.byte	0xff
	.zero		1


	//   ....[108]....
        /*07c4*/ 	.word	0x00003b70
        /*07c8*/ 	.word	0x00000000
        /*07cc*/ 	.word	0x00000190
        /*07d0*/ 	.short	0x010a
        /*07d2*/ 	.byte	0xff
	.zero		1


	//   ....[109]....
        /*07d4*/ 	.word	0x00003c80
        /*07d8*/ 	.word	0x00000003
        /*07dc*/ 	.word	0x00000000
        /*07e0*/ 	.short	0x0101
        /*07e2*/ 	.byte	0xff
	.zero		1


	//   ....[110]....
        /*07e4*/ 	.word	0x00003c90
        /*07e8*/ 	.word	0x000000ff
        /*07ec*/ 	.word	0x00000000
        /*07f0*/ 	.short	0x010a
        /*07f2*/ 	.byte	0x05
	.zero		1


	//   ....[111]....
        /*07f4*/ 	.word	0x00003d00
        /*07f8*/ 	.word	0x000000ff
        /*07fc*/ 	.word	0x000001d0
        /*0800*/ 	.short	0x010a
        /*0802*/ 	.byte	0x0e
	.zero		1


	//   ....[112]....
        /*0804*/ 	.word	0x00003dd0
        /*0808*/ 	.word	0x000000ff
        /*080c*/ 	.word	0x00000000
        /*0810*/ 	.short	0x010a
        /*0812*/ 	.byte	0x07
	.zero		1


	//   ....[113]....
        /*0814*/ 	.word	0x00003f00
        /*0818*/ 	.word	0x000000ff
        /*081c*/ 	.word	0x00000000
        /*0820*/ 	.short	0x010a
        /*0822*/ 	.byte	0x13
	.zero		1


	//   ....[114]....
        /*0824*/ 	.word	0x00004100
        /*0828*/ 	.word	0x000000ff
        /*082c*/ 	.word	0x00000000
        /*0830*/ 	.short	0x010a
        /*0832*/ 	.byte	0x05
	.zero		1


	//   ....[115]....
        /*0834*/ 	.word	0x00004190
        /*0838*/ 	.word	0x000000ff
        /*083c*/ 	.word	0x00000000
        /*0840*/ 	.short	0x010a
        /*0842*/ 	.byte	0x05
	.zero		1


	//   ....[116]....
        /*0844*/ 	.word	0x00004220
        /*0848*/ 	.word	0x000000ff
        /*084c*/ 	.word	0x00000000
        /*0850*/ 	.short	0x010a
        /*0852*/ 	.byte	0x05
	.zero		1


	//   ....[117]....
        /*0854*/ 	.word	0x000042b0
        /*0858*/ 	.word	0x000000ff
        /*085c*/ 	.word	0x00000000
        /*0860*/ 	.short	0x010a
        /*0862*/ 	.byte	0x06
	.zero		1


	//   ....[118]....
        /*0864*/ 	.word	0x000046f0
        /*0868*/ 	.word	0x00000000
        /*086c*/ 	.word	0x00000190
        /*0870*/ 	.short	0x010a
        /*0872*/ 	.byte	0xff
	.zero		1


	//   ....[119]....
        /*0874*/ 	.word	0x000047d0
        /*0878*/ 	.word	0x00000000
        /*087c*/ 	.word	0x00000000
        /*0880*/ 	.short	0x0101
        /*0882*/ 	.byte	0xff
	.zero		1


	//   ....[120]....
        /*0884*/ 	.word	0x00004af0
        /*0888*/ 	.word	0x000000ff
        /*088c*/ 	.word	0x00000188
        /*0890*/ 	.short	0x010a
        /*0892*/ 	.byte	0x04
	.zero		1


	//   ....[121]....
        /*0894*/ 	.word	0x00004cd0
        /*0898*/ 	.word	0x000000ff
        /*089c*/ 	.word	0x00000170
        /*08a0*/ 	.short	0x010a
        /*08a2*/ 	.byte	0x0d
	.zero		1


	//   ....[122]....
        /*08a4*/ 	.word	0x00005120
        /*08a8*/ 	.word	0x000000ff
        /*08ac*/ 	.word	0x00000160
        /*08b0*/ 	.short	0x010b
        /*08b2*/ 	.byte	0x0d
	.zero		1


	//   ....[123]....
        /*08b4*/ 	.word	0x00005180
        /*08b8*/ 	.word	0x000000ff
        /*08bc*/ 	.word	0x00000000
        /*08c0*/ 	.short	0x0101
        /*08c2*/ 	.byte	0x15
	.zero		1


	//   ....[124]....
        /*08c4*/ 	.word	0x00005230
        /*08c8*/ 	.word	0x000000ff
        /*08cc*/ 	.word	0x00000000
        /*08d0*/ 	.short	0x010a
        /*08d2*/ 	.byte	0x04
	.zero		1


	//   ....[125]....
        /*08d4*/ 	.word	0x000052d0
        /*08d8*/ 	.word	0x00000000
        /*08dc*/ 	.word	0x00000000
        /*08e0*/ 	.short	0x010a
        /*08e2*/ 	.byte	0xff
	.zero		1


	//   ....[126]....
        /*08e4*/ 	.word	0x00005610
        /*08e8*/ 	.word	0x00000000
        /*08ec*/ 	.word	0x00000190
        /*08f0*/ 	.short	0x010a
        /*08f2*/ 	.byte	0xff
	.zero		1


	//   ....[127]....
        /*08f4*/ 	.word	0x00005720
        /*08f8*/ 	.word	0x00000000
        /*08fc*/ 	.word	0x00000000
        /*0900*/ 	.short	0x0101
        /*0902*/ 	.byte	0xff
	.zero		1


	//   ....[128]....
        /*0904*/ 	.word	0x000060a0
        /*0908*/ 	.word	0x00000000
        /*090c*/ 	.word	0x00000160
        /*0910*/ 	.short	0x010a
        /*0912*/ 	.byte	0xff
	.zero		1


	//   ....[129]....
        /*0914*/ 	.word	0x000060c0
        /*0918*/ 	.word	0x00000011
        /*091c*/ 	.word	0x000001b0
        /*0920*/ 	.short	0x010a
        /*0922*/ 	.byte	0xff
	.zero		1


	//   ....[130]....
        /*0924*/ 	.word	0x000061c0
        /*0928*/ 	.word	0x00000000
        /*092c*/ 	.word	0x00000160
        /*0930*/ 	.short	0x010a
        /*0932*/ 	.byte	0xff
	.zero		1


	//   ....[131]....
        /*0934*/ 	.word	0x000063d0
        /*0938*/ 	.word	0x00000011
        /*093c*/ 	.word	0x000001b0
        /*0940*/ 	.short	0x010a
        /*0942*/ 	.byte	0xff
	.zero		1


	//   ....[132]....
        /*0944*/ 	.word	0x00007030
        /*0948*/ 	.word	0x000000ff
        /*094c*/ 	.word	0x00000000
        /*0950*/ 	.short	0x0101
        /*0952*/ 	.byte	0x05
	.zero		1


	//   ....[133]....
        /*0954*/ 	.word	0x00007830
        /*0958*/ 	.word	0x00000000
        /*095c*/ 	.word	0x00000000
        /*0960*/ 	.short	0x0101
        /*0962*/ 	.byte	0xff
	.zero		1


	//   ....[134]....
        /*0964*/ 	.word	0x00007ad0
        /*0968*/ 	.word	0x00000002
        /*096c*/ 	.word	0x00000200
        /*0970*/ 	.short	0x010a
        /*0972*/ 	.byte	0xff
	.zero		1


	//   ....[135]....
        /*0974*/ 	.word	0x00007b30
        /*0978*/ 	.word	0x00000002
        /*097c*/ 	.word	0x000000b0
        /*0980*/ 	.short	0x010a
        /*0982*/ 	.byte	0xff
	.zero		1


	//   ....[136]....
        /*0984*/ 	.word	0x00007b90
        /*0988*/ 	.word	0x00000002
        /*098c*/ 	.word	0x000000b0
        /*0990*/ 	.short	0x010a
        /*0992*/ 	.byte	0xff
	.zero		1


	//   ....[137]....
        /*0994*/ 	.word	0x00007be0
        /*0998*/ 	.word	0x00000002
        /*099c*/ 	.word	0x00000190
        /*09a0*/ 	.short	0x010a
        /*09a2*/ 	.byte	0xff
	.zero		1


	//   ....[138]....
        /*09a4*/ 	.word	0x00007c40
        /*09a8*/ 	.word	0x00000000
        /*09ac*/ 	.word	0x00000000
        /*09b0*/ 	.short	0x010a
        /*09b2*/ 	.byte	0xff
	.zero		1


	//   ....[139]....
        /*09b4*/ 	.word	0x00007ca0
        /*09b8*/ 	.word	0x00000000
        /*09bc*/ 	.word	0x00000000
        /*09c0*/ 	.short	0x010a
        /*09c2*/ 	.byte	0xff
	.zero		1


	//   ....[140]....
        /*09c4*/ 	.word	0x00007d00
        /*09c8*/ 	.word	0x00000000
        /*09cc*/ 	.word	0x00000000
        /*09d0*/ 	.short	0x010a
        /*09d2*/ 	.byte	0xff
	.zero		1


	//   ....[141]....
        /*09d4*/ 	.word	0x00007d60
        /*09d8*/ 	.word	0x00000000
        /*09dc*/ 	.word	0x00000000
        /*09e0*/ 	.short	0x010a
        /*09e2*/ 	.byte	0xff
	.zero		1


	//   ....[142]....
        /*09e4*/ 	.word	0x00007dc0
        /*09e8*/ 	.word	0x00000000
        /*09ec*/ 	.word	0x00000000
        /*09f0*/ 	.short	0x010a
        /*09f2*/ 	.byte	0xff
	.zero		1


	//   ....[143]....
        /*09f4*/ 	.word	0x00007e20
        /*09f8*/ 	.word	0x00000000
        /*09fc*/ 	.word	0x00000000
        /*0a00*/ 	.short	0x010a
        /*0a02*/ 	.byte	0xff
	.zero		1


	//   ....[144]....
        /*0a04*/ 	.word	0x00007e80
        /*0a08*/ 	.word	0x00000000
        /*0a0c*/ 	.word	0x00000000
        /*0a10*/ 	.short	0x010a
        /*0a12*/ 	.byte	0xff
	.zero		1


	//   ....[145]....
        /*0a14*/ 	.word	0x00007ee0
        /*0a18*/ 	.word	0x00000000
        /*0a1c*/ 	.word	0x00000000
        /*0a20*/ 	.short	0x010a
        /*0a22*/ 	.byte	0xff
	.zero		1


	//   ....[146]....
        /*0a24*/ 	.word	0x00007f40
        /*0a28*/ 	.word	0x00000000
        /*0a2c*/ 	.word	0x00000000
        /*0a30*/ 	.short	0x010a
        /*0a32*/ 	.byte	0xff
	.zero		1


	//   ....[147]....
        /*0a34*/ 	.word	0x00007fa0
        /*0a38*/ 	.word	0x00000000
        /*0a3c*/ 	.word	0x00000000
        /*0a40*/ 	.short	0x010a
        /*0a42*/ 	.byte	0xff
	.zero		1


	//   ....[148]....
        /*0a44*/ 	.word	0x00008000
        /*0a48*/ 	.word	0x00000000
        /*0a4c*/ 	.word	0x00000000
        /*0a50*/ 	.short	0x010a
        /*0a52*/ 	.byte	0xff
	.zero		1


	//   ....[149]....
        /*0a54*/ 	.word	0x00008060
        /*0a58*/ 	.word	0x00000000
        /*0a5c*/ 	.word	0x00000000
        /*0a60*/ 	.short	0x010a
        /*0a62*/ 	.byte	0xff
	.zero		1


	//   ....[150]....
        /*0a64*/ 	.word	0x000080c0
        /*0a68*/ 	.word	0x00000000
        /*0a6c*/ 	.word	0x00000000
        /*0a70*/ 	.short	0x010a
        /*0a72*/ 	.byte	0xff
	.zero		1


	//   ....[151]....
        /*0a74*/ 	.word	0x00008120
        /*0a78*/ 	.word	0x00000000
        /*0a7c*/ 	.word	0x00000000
        /*0a80*/ 	.short	0x010a
        /*0a82*/ 	.byte	0xff
	.zero		1


	//   ....[152]....
        /*0a84*/ 	.word	0x00008180
        /*0a88*/ 	.word	0x00000000
        /*0a8c*/ 	.word	0x00000000
        /*0a90*/ 	.short	0x010a
        /*0a92*/ 	.byte	0xff
	.zero		1


	//   ....[153]....
        /*0a94*/ 	.word	0x000081e0
        /*0a98*/ 	.word	0x00000000
        /*0a9c*/ 	.word	0x00000000
        /*0aa0*/ 	.short	0x010a
        /*0aa2*/ 	.byte	0xff
	.zero		1


	//   ....[154]....
        /*0aa4*/ 	.word	0x00008240
        /*0aa8*/ 	.word	0x00000000
        /*0aac*/ 	.word	0x00000000
        /*0ab0*/ 	.short	0x010a
        /*0ab2*/ 	.byte	0xff
	.zero		1


	//   ....[155]....
        /*0ab4*/ 	.word	0x000082a0
        /*0ab8*/ 	.word	0x00000000
        /*0abc*/ 	.word	0x00000000
        /*0ac0*/ 	.short	0x010a
        /*0ac2*/ 	.byte	0xff
	.zero		1


	//   ....[156]....
        /*0ac4*/ 	.word	0x00008300
        /*0ac8*/ 	.word	0x00000000
        /*0acc*/ 	.word	0x00000000
        /*0ad0*/ 	.short	0x010a
        /*0ad2*/ 	.byte	0xff
	.zero		1


	//   ....[157]....
        /*0ad4*/ 	.word	0x00008360
        /*0ad8*/ 	.word	0x00000000
        /*0adc*/ 	.word	0x00000000
        /*0ae0*/ 	.short	0x010a
        /*0ae2*/ 	.byte	0xff
	.zero		1


	//   ....[158]....
        /*0ae4*/ 	.word	0x000083c0
        /*0ae8*/ 	.word	0x00000000
        /*0aec*/ 	.word	0x00000000
        /*0af0*/ 	.short	0x010a
        /*0af2*/ 	.byte	0xff
	.zero		1


	//   ....[159]....
        /*0af4*/ 	.word	0x00008410
        /*0af8*/ 	.word	0x00000000
        /*0afc*/ 	.word	0x000001f0
        /*0b00*/ 	.short	0x010a
        /*0b02*/ 	.byte	0xff
	.zero		1


	//   ....[160]....
        /*0b04*/ 	.word	0x00008470
        /*0b08*/ 	.word	0x00000000
        /*0b0c*/ 	.word	0x000001a0
        /*0b10*/ 	.short	0x010a
        /*0b12*/ 	.byte	0xff
	.zero		1


	//   ....[161]....
        /*0b14*/ 	.word	0x000084c0
        /*0b18*/ 	.word	0x00000000
        /*0b1c*/ 	.word	0x00000190
        /*0b20*/ 	.short	0x010a
        /*0b22*/ 	.byte	0xff
	.zero		1


	//   ....[162]....
        /*0b24*/ 	.word	0x00008520
        /*0b28*/ 	.word	0x00000000
        /*0b2c*/ 	.word	0x000001a0
        /*0b30*/ 	.short	0x010a
        /*0b32*/ 	.byte	0xff
	.zero		1


	//   ....[163]....
        /*0b34*/ 	.word	0x00008570
        /*0b38*/ 	.word	0x00000000
        /*0b3c*/ 	.word	0x00000190
        /*0b40*/ 	.short	0x010a
        /*0b42*/ 	.byte	0xff
	.zero		1


	//   ....[164]....
        /*0b44*/ 	.word	0x000085d0
        /*0b48*/ 	.word	0x00000002
        /*0b4c*/ 	.word	0x000001d0
        /*0b50*/ 	.short	0x010a
        /*0b52*/ 	.byte	0xff
	.zero		1


	//   ....[165]....
        /*0b54*/ 	.word	0x00008630
        /*0b58*/ 	.word	0x00000000
        /*0b5c*/ 	.word	0x00000000
        /*0b60*/ 	.short	0x010a
        /*0b62*/ 	.byte	0xff
	.zero		1


	//   ....[166]....
        /*0b64*/ 	.word	0x00008690
        /*0b68*/ 	.word	0x00000000
        /*0b6c*/ 	.word	0x00000000
        /*0b70*/ 	.short	0x010a
        /*0b72*/ 	.byte	0xff
	.zero		1


	//   ....[167]....
        /*0b74*/ 	.word	0x000086f0
        /*0b78*/ 	.word	0x00000000
        /*0b7c*/ 	.word	0x00000000
        /*0b80*/ 	.short	0x010a
        /*0b82*/ 	.byte	0xff
	.zero		1


	//   ....[168]....
        /*0b84*/ 	.word	0x00008750
        /*0b88*/ 	.word	0x00000000
        /*0b8c*/ 	.word	0x00000000
        /*0b90*/ 	.short	0x010a
        /*0b92*/ 	.byte	0xff
	.zero		1


	//   ....[169]....
        /*0b94*/ 	.word	0x000087b0
        /*0b98*/ 	.word	0x00000000
        /*0b9c*/ 	.word	0x00000000
        /*0ba0*/ 	.short	0x010a
        /*0ba2*/ 	.byte	0xff
	.zero		1


	//   ....[170]....
        /*0ba4*/ 	.word	0x00008800
        /*0ba8*/ 	.word	0x00000000
        /*0bac*/ 	.word	0x00000190
        /*0bb0*/ 	.short	0x010a
        /*0bb2*/ 	.byte	0xff
	.zero		1


	//   ....[171]....
        /*0bb4*/ 	.word	0x00008860
        /*0bb8*/ 	.word	0x00000000
        /*0bbc*/ 	.word	0x00000188
        /*0bc0*/ 	.short	0x010a
        /*0bc2*/ 	.byte	0xff
	.zero		1


	//   ....[172]....
        /*0bc4*/ 	.word	0x000088c0
        /*0bc8*/ 	.word	0x00000000
        /*0bcc*/ 	.word	0x00000170
        /*0bd0*/ 	.short	0x010a
        /*0bd2*/ 	.byte	0xff
	.zero		1


	//   ....[173]....
        /*0bd4*/ 	.word	0x00008920
        /*0bd8*/ 	.word	0x00000000
        /*0bdc*/ 	.word	0x00000000
        /*0be0*/ 	.short	0x010a
        /*0be2*/ 	.byte	0xff
	.zero		1


	//   ....[174]....
        /*0be4*/ 	.word	0x00008970
        /*0be8*/ 	.word	0x00000000
        /*0bec*/ 	.word	0x00000190
        /*0bf0*/ 	.short	0x010a
        /*0bf2*/ 	.byte	0xff
	.zero		1


	//   ....[175]....
        /*0bf4*/ 	.word	0x000089c0
        /*0bf8*/ 	.word	0x00000000
        /*0bfc*/ 	.word	0x00000160
        /*0c00*/ 	.short	0x010a
        /*0c02*/ 	.byte	0xff
	.zero		1


	//   ....[176]....
        /*0c04*/ 	.word	0x00008a10
        /*0c08*/ 	.word	0x00000011
        /*0c0c*/ 	.word	0x000001b0
        /*0c10*/ 	.short	0x010a
        /*0c12*/ 	.byte	0xff
	.zero		1


	//----- nvinfo : EIATTR_NUM_MBARRIERS
	.align		4
.L_47:
        /*0c14*/ 	.byte	0x03, 0x38
        /*0c16*/ 	.short	0x0042


	//----- nvinfo : EIATTR_EXIT_INSTR_OFFSETS
	.align		4
        /*0c18*/ 	.byte	0x04, 0x1c
        /*0c1a*/ 	.short	(.L_49 - .L_48)


	//   ....[0]....
.L_48:
        /*0c1c*/ 	.word	0x00003150


	//   ....[1]....
        /*0c20*/ 	.word	0x00003640


	//   ....[2]....
        /*0c24*/ 	.word	0x000036a0


	//   ....[3]....
        /*0c28*/ 	.word	0x00004510


	//   ....[4]....
        /*0c2c*/ 	.word	0x00005300


	//   ....[5]....
        /*0c30*/ 	.word	0x00005340


	//   ....[6]....
        /*0c34*/ 	.word	0x000079e0


	//   ....[7]....
        /*0c38*/ 	.word	0x00007a60


	//   ....[8]....
        /*0c3c*/ 	.word	0x00007a90


	//   ....[9]....
        /*0c40*/ 	.word	0x00007ac0


	//----- nvinfo : EIATTR_MAX_THREADS
	.align		4
.L_49:
        /*0c44*/ 	.byte	0x04, 0x05
        /*0c46*/ 	.short	(.L_51 - .L_50)
.L_50:
        /*0c48*/ 	.word	0x00000100
        /*0c4c*/ 	.word	0x00000001
        /*0c50*/ 	.word	0x00000001


	//----- nvinfo : EIATTR_CRS_STACK_SIZE
	.align		4
.L_51:
        /*0c54*/ 	.byte	0x04, 0x1e
        /*0c56*/ 	.short	(.L_53 - .L_52)
.L_52:
        /*0c58*/ 	.word	0x00000000


	//----- nvinfo : EIATTR_CBANK_PARAM_SIZE
	.align		4
.L_53:
        /*0c5c*/ 	.byte	0x03, 0x19
        /*0c5e*/ 	.short	0x0800


	//----- nvinfo : EIATTR_PARAM_CBANK
	.align		4
        /*0c60*/ 	.byte	0x04, 0x0a
        /*0c62*/ 	.short	(.L_55 - .L_54)
	.align		4
.L_54:
        /*0c64*/ 	.word	index@(.nv.constant0._ZN7cutlass13device_kernelINS_4gemm6kernel13GemmUniversalIN4cute5tupleIJiiiiEEENS1_10collective13CollectiveMmaINS1_35MainloopSm100TmaUmmaWarpSpecializedILi22ELi2ELi4ENS5_IJNS4_1CILi1EEESB_SB_EEEEENS5_IJNSA_ILi64EEENSA_ILi80EEENSA_ILi32EEEEEENS_10bfloat16_tENS5_IJlSB_lEEESI_SJ_NS4_8TiledMMAINS4_8MMA_AtomIJNS4_20SM100_MMA_F16BF16_SSISI_SI_fLi64ELi80ELNS4_4UMMA5MajorE0ELSO_0ELNSN_7ScaleInE0ELSP_0EEEEEENS4_6LayoutISC_NS5_IJNSA_ILi0EEEST_ST_EEEEENS5_IJNS4_10UnderscoreESW_SW_EEEEENS4_13SM90_TMA_LOADENS4_14ComposedLayoutINS4_7SwizzleILi2ELi4ELi3EEENS4_18smem_ptr_flag_bitsILi16EEENSS_INS5_IJNSA_ILi8EEESG_EEENS5_IJSG_SB_EEEEEEEvNS4_8identityESZ_S19_vS1A_EENS_8epilogue10collective18CollectiveEpilogueINS1C_23Sm100TmaWarpSpecializedILi2ELi1ELi40ELb1ELb0EEEJSH_NS5_IJNSS_ISE_SB_EENSS_ISF_SB_EEEEESI_SJ_SI_SJ_NS1C_6fusion15FusionCallbacksIS1G_NS1K_17LinearCombinationISI_fSI_fLNS_15FloatRoundStyleE2EEESH_S1J_JEEENS4_5SM1004TMEM4LOAD26SM100_TMEM_LOAD_16dp256b2xESZ_NS10_INS11_ILi1ELi4ELi3EEES14_NSS_INS5_IJS15_NSA_ILi16EEEEEENS5_IJS1V_SB_EEEEEEENS4_17SM75_U32x4_LDSM_NENS4_14SM90_TMA_STOREES1Z_NS4_17SM90_U32x4_STSM_NENS4_39AutoVectorizingCopyWithAssumedAlignmentILi128EEEEEEvvEEEEvNT_6ParamsE)
        /*0c68*/ 	.short	0x0380
        /*0c6a*/ 	.short	0x0800


	//----- nvinfo : EIATTR_SW_WAR
	.align		4
.L_55:
        /*0c6c*/ 	.byte	0x04, 0x36
        /*0c6e*/ 	.short	(.L_57 - .L_56)
.L_56:
        /*0c70*/ 	.word	0x00000008
.L_57:


//--------------------- .nv.callgraph             --------------------------
	.section	.nv.callgraph,"",@"SHT_CUDA_CALLGRAPH"
	.align	4
	.sectionentsize	8
	.align		4
        /*0000*/ 	.word	0x00000000
	.align		4
        /*0004*/ 	.word	0xffffffff
	.align		4
        /*0008*/ 	.word	index@(_ZN7cutlass13device_kernelINS_4gemm6kernel13GemmUniversalIN4cute5tupleIJiiiiEEENS1_10collective13CollectiveMmaINS1_35MainloopSm100TmaUmmaWarpSpecializedILi22ELi2ELi4ENS5_IJNS4_1CILi1EEESB_SB_EEEEENS5_IJNSA_ILi64EEENSA_ILi80EEENSA_ILi32EEEEEENS_10bfloat16_tENS5_IJlSB_lEEESI_SJ_NS4_8TiledMMAINS4_8MMA_AtomIJNS4_20SM100_MMA_F16BF16_SSISI_SI_fLi64ELi80ELNS4_4UMMA5MajorE0ELSO_0ELNSN_7ScaleInE0ELSP_0EEEEEENS4_6LayoutISC_NS5_IJNSA_ILi0EEEST_ST_EEEEENS5_IJNS4_10UnderscoreESW_SW_EEEEENS4_13SM90_TMA_LOADENS4_14ComposedLayoutINS4_7SwizzleILi2ELi4ELi3EEENS4_18smem_ptr_flag_bitsILi16EEENSS_INS5_IJNSA_ILi8EEESG_EEENS5_IJSG_SB_EEEEEEEvNS4_8identityESZ_S19_vS1A_EENS_8epilogue10collective18CollectiveEpilogueINS1C_23Sm100TmaWarpSpecializedILi2ELi1ELi40ELb1ELb0EEEJSH_NS5_IJNSS_ISE_SB_EENSS_ISF_SB_EEEEESI_SJ_SI_SJ_NS1C_6fusion15FusionCallbacksIS1G_NS1K_17LinearCombinationISI_fSI_fLNS_15FloatRoundStyleE2EEESH_S1J_JEEENS4_5SM1004TMEM4LOAD26SM100_TMEM_LOAD_16dp256b2xESZ_NS10_INS11_ILi1ELi4ELi3EEES14_NSS_INS5_IJS15_NSA_ILi16EEEEEENS5_IJS1V_SB_EEEEEEENS4_17SM75_U32x4_LDSM_NENS4_14SM90_TMA_STOREES1Z_NS4_17SM90_U32x4_STSM_NENS4_39AutoVectorizingCopyWithAssumedAlignmentILi128EEEEEEvvEEEEvNT_6ParamsE)
	.align		4
        /*000c*/ 	.word	index@(__assertfail)
	.align		4
        /*0010*/ 	.word	0x00000000
	.align		4
        /*0014*/ 	.word	0xfffffffe
	.align		4
        /*0018*/ 	.word	0x00000000
	.align		4
        /*001c*/ 	.word	0xfffffffd
	.align		4
        /*0020*/ 	.word	0x00000000
	.align		4
        /*0024*/ 	.word	0xfffffffc


//--------------------- .nv.constant4             --------------------------
	.section	.nv.constant4,"a",@progbits
	.align	8
	.align		8
.nv.constant4:
        /*0000*/ 	.dword	__assertfail
	.align		8
        /*0008*/ 	.dword	__unnamed_1
	.align		8
        /*0010*/ 	.dword	__unnamed_2
	.align		8
        /*0018*/ 	.dword	_ZN40_INTERNAL_02dafe16_4_k_cu_e3adc053_141034cuda3std3__45__cpo5beginE
	.align		8
        /*0020*/ 	.dword	_ZN40_INTERNAL_02dafe16_4_k_cu_e3adc053_141034cuda3std3__45__cpo3endE
	.align		8
        /*0028*/ 	.dword	_ZN40_INTERNAL_02dafe16_4_k_cu_e3adc053_141034cuda3std3__45__cpo6cbeginE
	.align		8
        /*0030*/ 	.dword	_ZN40_INTERNAL_02dafe16_4_k_cu_e3adc053_141034cuda3std3__45__cpo4cendE
	.align		8
        /*0038*/ 	.dword	_ZN40_INTERNAL_02dafe16_4_k_cu_e3adc053_141034cuda3std3__442_GLOBAL__N__02dafe16_4_k_cu_e3adc053_141036ignoreE
	.align		8
        /*0040*/ 	.dword	_ZN40_INTERNAL_02dafe16_4_k_cu_e3adc053_141034cuda3std3__419piecewise_constructE
	.align		8
        /*0048*/ 	.dword	_ZN40_INTERNAL_02dafe16_4_k_cu_e3adc053_141034cuda3std3__48in_placeE
	.align		8
        /*0050*/ 	.dword	_ZN40_INTERNAL_02dafe16_4_k_cu_e3adc053_141034cuda3std6ranges3__45__cpo4swapE
	.align		8
        /*0058*/ 	.dword	_ZN40_INTERNAL_02dafe16_4_k_cu_e3adc053_141034cuda3std6ranges3__45__cpo9iter_moveE
	.align		8
        /*0060*/ 	.dword	_ZN40_INTERNAL_02dafe16_4_k_cu_e3adc053_141034cute7productE
	.align		8
        /*0068*/ 	.dword	_ZN40_INTERNAL_02dafe16_4_k_cu_e3adc053_141034cute1_E
	.align		8
        /*0070*/ 	.dword	$str$25
	.align		8
        /*0078*/ 	.dword	$str$26
	.align		8
        /*0080*/ 	.dword	$str$27
	.align		8
        /*0088*/ 	.dword	$str$28


//--------------------- .text._ZN7cutlass13device_kernelINS_4gemm6kernel13GemmUniversalIN4cute5tupleIJiiiiEEENS1_10collective13CollectiveMmaINS1_35MainloopSm100TmaUmmaWarpSpecializedILi22ELi2ELi4ENS5_IJNS4_1CILi1EEESB_SB_EEEEENS5_IJNSA_ILi64EEENSA_ILi80EEENSA_ILi32EEEEEENS_10bfloat16_tENS5_IJlSB_lEEESI_SJ_NS4_8TiledMMAINS4_8MMA_AtomIJNS4_20SM100_MMA_F16BF16_SSISI_SI_fLi64ELi80ELNS4_4UMMA5MajorE0ELSO_0ELNSN_7ScaleInE0ELSP_0EEEEEENS4_6LayoutISC_NS5_IJNSA_ILi0EEEST_ST_EEEEENS5_IJNS4_10UnderscoreESW_SW_EEEEENS4_13SM90_TMA_LOADENS4_14ComposedLayoutINS4_7SwizzleILi2ELi4ELi3EEENS4_18smem_ptr_flag_bitsILi16EEENSS_INS5_IJNSA_ILi8EEESG_EEENS5_IJSG_SB_EEEEEEEvNS4_8identityESZ_S19_vS1A_EENS_8epilogue10collective18CollectiveEpilogueINS1C_23Sm100TmaWarpSpecializedILi2ELi1ELi40ELb1ELb0EEEJSH_NS5_IJNSS_ISE_SB_EENSS_ISF_SB_EEEEESI_SJ_SI_SJ_NS1C_6fusion15FusionCallbacksIS1G_NS1K_17LinearCombinationISI_fSI_fLNS_15FloatRoundStyleE2EEESH_S1J_JEEENS4_5SM1004TMEM4LOAD26SM100_TMEM_LOAD_16dp256b2xESZ_NS10_INS11_ILi1ELi4ELi3EEES14_NSS_INS5_IJS15_NSA_ILi16EEEEEENS5_IJS1V_SB_EEEEEEENS4_17SM75_U32x4_LDSM_NENS4_14SM90_TMA_STOREES1Z_NS4_17SM90_U32x4_STSM_NENS4_39AutoVectorizingCopyWithAssumedAlignmentILi128EEEEEEvvEEEEvNT_6ParamsE --------------------------
	.section	.text._ZN7cutlass13device_kernelINS_4gemm6kernel13GemmUniversalIN4cute5tupleIJiiiiEEENS1_10collective13CollectiveMmaINS1_35MainloopSm100TmaUmmaWarpSpecializedILi22ELi2ELi4ENS5_IJNS4_1CILi1EEESB_SB_EEEEENS5_IJNSA_ILi64EEENSA_ILi80EEENSA_ILi32EEEEEENS_10bfloat16_tENS5_IJlSB_lEEESI_SJ_NS4_8TiledMMAINS4_8MMA_AtomIJNS4_20SM100_MMA_F16BF16_SSISI_SI_fLi64ELi80ELNS4_4UMMA5MajorE0ELSO_0ELNSN_7ScaleInE0ELSP_0EEEEEENS4_6LayoutISC_NS5_IJNSA_ILi0EEEST_ST_EEEEENS5_IJNS4_10UnderscoreESW_SW_EEEEENS4_13SM90_TMA_LOADENS4_14ComposedLayoutINS4_7SwizzleILi2ELi4ELi3EEENS4_18smem_ptr_flag_bitsILi16EEENSS_INS5_IJNSA_ILi8EEESG_EEENS5_IJSG_SB_EEEEEEEvNS4_8identityESZ_S19_vS1A_EENS_8epilogue10collective18CollectiveEpilogueINS1C_23Sm100TmaWarpSpecializedILi2ELi1ELi40ELb1ELb0EEEJSH_NS5_IJNSS_ISE_SB_EENSS_ISF_SB_EEEEESI_SJ_SI_SJ_NS1C_6fusion15FusionCallbacksIS1G_NS1K_17LinearCombinationISI_fSI_fLNS_15FloatRoundStyleE2EEESH_S1J_JEEENS4_5SM1004TMEM4LOAD26SM100_TMEM_LOAD_16dp256b2xESZ_NS10_INS11_ILi1ELi4ELi3EEES14_NSS_INS5_IJS15_NSA_ILi16EEEEEENS5_IJS1V_SB_EEEEEEENS4_17SM75_U32x4_LDSM_NENS4_14SM90_TMA_STOREES1Z_NS4_17SM90_U32x4_STSM_NENS4_39AutoVectorizingCopyWithAssumedAlignmentILi128EEEEEEvvEEEEvNT_6ParamsE,"ax",@progbits
	.align	128
.text._ZN7cutlass13device_kernelINS_4gemm6kernel13GemmUniversalIN4cute5tupleIJiiiiEEENS1_10collective13CollectiveMmaINS1_35MainloopSm100TmaUmmaWarpSpecializedILi22ELi2ELi4ENS5_IJNS4_1CILi1EEESB_SB_EEEEENS5_IJNSA_ILi64EEENSA_ILi80EEENSA_ILi32EEEEEENS_10bfloat16_tENS5_IJlSB_lEEESI_SJ_NS4_8TiledMMAINS4_8MMA_AtomIJNS4_20SM100_MMA_F16BF16_SSISI_SI_fLi64ELi80ELNS4_4UMMA5MajorE0ELSO_0ELNSN_7ScaleInE0ELSP_0EEEEEENS4_6LayoutISC_NS5_IJNSA_ILi0EEEST_ST_EEEEENS5_IJNS4_10UnderscoreESW_SW_EEEEENS4_13SM90_TMA_LOADENS4_14ComposedLayoutINS4_7SwizzleILi2ELi4ELi3EEENS4_18smem_ptr_flag_bitsILi16EEENSS_INS5_IJNSA_ILi8EEESG_EEENS5_IJSG_SB_EEEEEEEvNS4_8identityESZ_S19_vS1A_EENS_8epilogue10collective18CollectiveEpilogueINS1C_23Sm100TmaWarpSpecializedILi2ELi1ELi40ELb1ELb0EEEJSH_NS5_IJNSS_ISE_SB_EENSS_ISF_SB_EEEEESI_SJ_SI_SJ_NS1C_6fusion15FusionCallbacksIS1G_NS1K_17LinearCombinationISI_fSI_fLNS_15FloatRoundStyleE2EEESH_S1J_JEEENS4_5SM1004TMEM4LOAD26SM100_TMEM_LOAD_16dp256b2xESZ_NS10_INS11_ILi1ELi4ELi3EEES14_NSS_INS5_IJS15_NSA_ILi16EEEEEENS5_IJS1V_SB_EEEEEEENS4_17SM75_U32x4_LDSM_NENS4_14SM90_TMA_STOREES1Z_NS4_17SM90_U32x4_STSM_NENS4_39AutoVectorizingCopyWithAssumedAlignmentILi128EEEEEEvvEEEEvNT_6ParamsE:
        .type           _ZN7cutlass13device_kernelINS_4gemm6kernel13GemmUniversalIN4cute5tupleIJiiiiEEENS1_10collective13CollectiveMmaINS1_35MainloopSm100TmaUmmaWarpSpecializedILi22ELi2ELi4ENS5_IJNS4_1CILi1EEESB_SB_EEEEENS5_IJNSA_ILi64EEENSA_ILi80EEENSA_ILi32EEEEEENS_10bfloat16_tENS5_IJlSB_lEEESI_SJ_NS4_8TiledMMAINS4_8MMA_AtomIJNS4_20SM100_MMA_F16BF16_SSISI_SI_fLi64ELi80ELNS4_4UMMA5MajorE0ELSO_0ELNSN_7ScaleInE0ELSP_0EEEEEENS4_6LayoutISC_NS5_IJNSA_ILi0EEEST_ST_EEEEENS5_IJNS4_10UnderscoreESW_SW_EEEEENS4_13SM90_TMA_LOADENS4_14ComposedLayoutINS4_7SwizzleILi2ELi4ELi3EEENS4_18smem_ptr_flag_bitsILi16EEENSS_INS5_IJNSA_ILi8EEESG_EEENS5_IJSG_SB_EEEEEEEvNS4_8identityESZ_S19_vS1A_EENS_8epilogue10collective18CollectiveEpilogueINS1C_23Sm100TmaWarpSpecializedILi2ELi1ELi40ELb1ELb0EEEJSH_NS5_IJNSS_ISE_SB_EENSS_ISF_SB_EEEEESI_SJ_SI_SJ_NS1C_6fusion15FusionCallbacksIS1G_NS1K_17LinearCombinationISI_fSI_fLNS_15FloatRoundStyleE2EEESH_S1J_JEEENS4_5SM1004TMEM4LOAD26SM100_TMEM_LOAD_16dp256b2xESZ_NS10_INS11_ILi1ELi4ELi3EEES14_NSS_INS5_IJS15_NSA_ILi16EEEEEENS5_IJS1V_SB_EEEEEEENS4_17SM75_U32x4_LDSM_NENS4_14SM90_TMA_STOREES1Z_NS4_17SM90_U32x4_STSM_NENS4_39AutoVectorizingCopyWithAssumedAlignmentILi128EEEEEEvvEEEEvNT_6ParamsE,@function
        .size           _ZN7cutlass13device_kernelINS_4gemm6kernel13GemmUniversalIN4cute5tupleIJiiiiEEENS1_10collective13CollectiveMmaINS1_35MainloopSm100TmaUmmaWarpSpecializedILi22ELi2ELi4ENS5_IJNS4_1CILi1EEESB_SB_EEEEENS5_IJNSA_ILi64EEENSA_ILi80EEENSA_ILi32EEEEEENS_10bfloat16_tENS5_IJlSB_lEEESI_SJ_NS4_8TiledMMAINS4_8MMA_AtomIJNS4_20SM100_MMA_F16BF16_SSISI_SI_fLi64ELi80ELNS4_4UMMA5MajorE0ELSO_0ELNSN_7ScaleInE0ELSP_0EEEEEENS4_6LayoutISC_NS5_IJNSA_ILi0EEEST_ST_EEEEENS5_IJNS4_10UnderscoreESW_SW_EEEEENS4_13SM90_TMA_LOADENS4_14ComposedLayoutINS4_7SwizzleILi2ELi4ELi3EEENS4_18smem_ptr_flag_bitsILi16EEENSS_INS5_IJNSA_ILi8EEESG_EEENS5_IJSG_SB_EEEEEEEvNS4_8identityESZ_S19_vS1A_EENS_8epilogue10collective18CollectiveEpilogueINS1C_23Sm100TmaWarpSpecializedILi2ELi1ELi40ELb1ELb0EEEJSH_NS5_IJNSS_ISE_SB_EENSS_ISF_SB_EEEEESI_SJ_SI_SJ_NS1C_6fusion15FusionCallbacksIS1G_NS1K_17LinearCombinationISI_fSI_fLNS_15FloatRoundStyleE2EEESH_S1J_JEEENS4_5SM1004TMEM4LOAD26SM100_TMEM_LOAD_16dp256b2xESZ_NS10_INS11_ILi1ELi4ELi3EEES14_NSS_INS5_IJS15_NSA_ILi16EEEEEENS5_IJS1V_SB_EEEEEEENS4_17SM75_U32x4_LDSM_NENS4_14SM90_TMA_STOREES1Z_NS4_17SM90_U32x4_STSM_NENS4_39AutoVectorizingCopyWithAssumedAlignmentILi128EEEEEEvvEEEEvNT_6ParamsE,(.L_x_196 - _ZN7cutlass13device_kernelINS_4gemm6kernel13GemmUniversalIN4cute5tupleIJiiiiEEENS1_10collective13CollectiveMmaINS1_35MainloopSm100TmaUmmaWarpSpecializedILi22ELi2ELi4ENS5_IJNS4_1CILi1EEESB_SB_EEEEENS5_IJNSA_ILi64EEENSA_ILi80EEENSA_ILi32EEEEEENS_10bfloat16_tENS5_IJlSB_lEEESI_SJ_NS4_8TiledMMAINS4_8MMA_AtomIJNS4_20SM100_MMA_F16BF16_SSISI_SI_fLi64ELi80ELNS4_4UMMA5MajorE0ELSO_0ELNSN_7ScaleInE0ELSP_0EEEEEENS4_6LayoutISC_NS5_IJNSA_ILi0EEEST_ST_EEEEENS5_IJNS4_10UnderscoreESW_SW_EEEEENS4_13SM90_TMA_LOADENS4_14ComposedLayoutINS4_7SwizzleILi2ELi4ELi3EEENS4_18smem_ptr_flag_bitsILi16EEENSS_INS5_IJNSA_ILi8EEESG_EEENS5_IJSG_SB_EEEEEEEvNS4_8identityESZ_S19_vS1A_EENS_8epilogue10collective18CollectiveEpilogueINS1C_23Sm100TmaWarpSpecializedILi2ELi1ELi40ELb1ELb0EEEJSH_NS5_IJNSS_ISE_SB_EENSS_ISF_SB_EEEEESI_SJ_SI_SJ_NS1C_6fusion15FusionCallbacksIS1G_NS1K_17LinearCombinationISI_fSI_fLNS_15FloatRoundStyleE2EEESH_S1J_JEEENS4_5SM1004TMEM4LOAD26SM100_TMEM_LOAD_16dp256b2xESZ_NS10_INS11_ILi1ELi4ELi3EEES14_NSS_INS5_IJS15_NSA_ILi16EEEEEENS5_IJS1V_SB_EEEEEEENS4_17SM75_U32x4_LDSM_NENS4_14SM90_TMA_STOREES1Z_NS4_17SM90_U32x4_STSM_NENS4_39AutoVectorizingCopyWithAssumedAlignmentILi128EEEEEEvvEEEEvNT_6ParamsE)
        .other          _ZN7cutlass13device_kernelINS_4gemm6kernel13GemmUniversalIN4cute5tupleIJiiiiEEENS1_10collective13CollectiveMmaINS1_35MainloopSm100TmaUmmaWarpSpecializedILi22ELi2ELi4ENS5_IJNS4_1CILi1EEESB_SB_EEEEENS5_IJNSA_ILi64EEENSA_ILi80EEENSA_ILi32EEEEEENS_10bfloat16_tENS5_IJlSB_lEEESI_SJ_NS4_8TiledMMAINS4_8MMA_AtomIJNS4_20SM100_MMA_F16BF16_SSISI_SI_fLi64ELi80ELNS4_4UMMA5MajorE0ELSO_0ELNSN_7ScaleInE0ELSP_0EEEEEENS4_6LayoutISC_NS5_IJNSA_ILi0EEEST_ST_EEEEENS5_IJNS4_10UnderscoreESW_SW_EEEEENS4_13SM90_TMA_LOADENS4_14ComposedLayoutINS4_7SwizzleILi2ELi4ELi3EEENS4_18smem_ptr_flag_bitsILi16EEENSS_INS5_IJNSA_ILi8EEESG_EEENS5_IJSG_SB_EEEEEEEvNS4_8identityESZ_S19_vS1A_EENS_8epilogue10collective18CollectiveEpilogueINS1C_23Sm100TmaWarpSpecializedILi2ELi1ELi40ELb1ELb0EEEJSH_NS5_IJNSS_ISE_SB_EENSS_ISF_SB_EEEEESI_SJ_SI_SJ_NS1C_6fusion15FusionCallbacksIS1G_NS1K_17LinearCombinationISI_fSI_fLNS_15FloatRoundStyleE2EEESH_S1J_JEEENS4_5SM1004TMEM4LOAD26SM100_TMEM_LOAD_16dp256b2xESZ_NS10_INS11_ILi1ELi4ELi3EEES14_NSS_INS5_IJS15_NSA_ILi16EEEEEENS5_IJS1V_SB_EEEEEEENS4_17SM75_U32x4_LDSM_NENS4_14SM90_TMA_STOREES1Z_NS4_17SM90_U32x4_STSM_NENS4_39AutoVectorizingCopyWithAssumedAlignmentILi128EEEEEEvvEEEEvNT_6ParamsE,@"STO_CUDA_ENTRY STV_DEFAULT"
_ZN7cutlass13device_kernelINS_4gemm6kernel13GemmUniversalIN4cute5tupleIJiiiiEEENS1_10collective13CollectiveMmaINS1_35MainloopSm100TmaUmmaWarpSpecializedILi22ELi2ELi4ENS5_IJNS4_1CILi1EEESB_SB_EEEEENS5_IJNSA_ILi64EEENSA_ILi80EEENSA_ILi32EEEEEENS_10bfloat16_tENS5_IJlSB_lEEESI_SJ_NS4_8TiledMMAINS4_8MMA_AtomIJNS4_20SM100_MMA_F16BF16_SSISI_SI_fLi64ELi80ELNS4_4UMMA5MajorE0ELSO_0ELNSN_7ScaleInE0ELSP_0EEEEEENS4_6LayoutISC_NS5_IJNSA_ILi0EEEST_ST_EEEEENS5_IJNS4_10UnderscoreESW_SW_EEEEENS4_13SM90_TMA_LOADENS4_14ComposedLayoutINS4_7SwizzleILi2ELi4ELi3EEENS4_18smem_ptr_flag_bitsILi16EEENSS_INS5_IJNSA_ILi8EEESG_EEENS5_IJSG_SB_EEEEEEEvNS4_8identityESZ_S19_vS1A_EENS_8epilogue10collective18CollectiveEpilogueINS1C_23Sm100TmaWarpSpecializedILi2ELi1ELi40ELb1ELb0EEEJSH_NS5_IJNSS_ISE_SB_EENSS_ISF_SB_EEEEESI_SJ_SI_SJ_NS1C_6fusion15FusionCallbacksIS1G_NS1K_17LinearCombinationISI_fSI_fLNS_15FloatRoundStyleE2EEESH_S1J_JEEENS4_5SM1004TMEM4LOAD26SM100_TMEM_LOAD_16dp256b2xESZ_NS10_INS11_ILi1ELi4ELi3EEES14_NSS_INS5_IJS15_NSA_ILi16EEEEEENS5_IJS1V_SB_EEEEEEENS4_17SM75_U32x4_LDSM_NENS4_14SM90_TMA_STOREES1Z_NS4_17SM90_U32x4_STSM_NENS4_39AutoVectorizingCopyWithAssumedAlignmentILi128EEEEEEvvEEEEvNT_6ParamsE:
[----:B------:R-:W1:Y:S01]  /*0000*/  LDC R1, c[0x0][0x37c] ;  /* 0x0000df00ff017b82 */ /* 0x000e620000000800 */
[----:B------:R-:W2:Y:S01]  /*0010*/  S2R R121, SR_TID.X ;  /* 0x0000000000797919 */ /* 0x000ea20000002100 */
[----:B------:R-:W3:Y:S01]  /*0020*/  LDCU.64 UR4, c[0x0][0x890] ;  /* 0x00011200ff0477ac */ /* 0x000ee20008000a00 */
[----:B------:R-:W-:Y:S02]  /*0030*/  PRMT R110, RZ, 0x7610, R110 ;  /* 0x00007610ff6e7816 */ /* 0x000fe4000000006e */
[----:B------:R-:W-:Y:S01]  /*0040*/  ELECT P5, URZ, PT ;  /* 0x0000000000ff782f */ /* 0x000fe200038a0000 */
[----:B------:R-:W4:Y:S01]  /*0050*/  LDCU.64 UR46, c[0x0][0x358] ;  /* 0x00006b00ff2e77ac */ /* 0x000f220008000a00 */
[----:B---3--:R-:W-:-:S04]  /*0060*/  UISETP.NE.U32.AND UP0, UPT, UR4, URZ, UPT ;  /* 0x000000ff0400728c */ /* 0x008fc8000bf05070 */
[----:B------:R-:W-:Y:S01]  /*0070*/  UISETP.NE.AND.EX UP0, UPT, UR5, URZ, UPT, UP0 ;  /* 0x000000ff0500728c */ /* 0x000fe2000bf05300 */
[----:B--2---:R-:W-:-:S05]  /*0080*/  SHF.R.U32.HI R115, RZ, 0x5, R121 ;  /* 0x00000005ff737819 */ /* 0x004fca0000011679 */
[----:B------:R-:W2:Y:S02]  /*0090*/  SHFL.IDX PT, R0, R115, RZ, 0x1f ;  /* 0x00001fff73007589 */ /* 0x000ea400000e0000 */
[----:B--2---:R-:W-:Y:S01]  /*00a0*/  R2UR UR8, R0 ;  /* 0x00000000000872ca */ /* 0x004fe200000e0000 */
[----:B-1--4-:R-:W-:-:S14]  /*00b0*/  BRA.U UP0, `(.L_x_0) ;  /* 0x00000001002c7547 */ /* 0x012fdc000b800000 */
[----:B------:R-:W1:Y:S02]  /*00c0*/  LDCU.64 UR6, c[0x0][0x888] ;  /* 0x00011100ff0677ac */ /* 0x000e640008000a00 */
[----:B-1----:R-:W-:-:S04]  /*00d0*/  UISETP.NE.U32.AND UP0, UPT, UR6, URZ, UPT ;  /* 0x000000ff0600728c */ /* 0x002fc8000bf05070 */
[----:B------:R-:W-:-:S09]  /*00e0*/  UISETP.NE.AND.EX UP0, UPT, UR7, URZ, UPT, UP0 ;  /* 0x000000ff0700728c */ /* 0x000fd2000bf05300 */
[----:B------:R-:W-:Y:S05]  /*00f0*/  BRA.U !UP0, `(.L_x_1) ;  /* 0x0000000108107547 */ /* 0x000fea000b800000 */
[----:B------:R-:W1:Y:S02]  /*0100*/  LDC.64 R2, c[0x0][0x888] ;  /* 0x00022200ff027b82 */ /* 0x000e640000000a00 */
[----:B-1----:R1:W5:Y:S01]  /*0110*/  LDG.E R67, desc[UR46][R2.64] ;  /* 0x0000002e02437981 */ /* 0x002362000c1e1900 */
[----:B------:R-:W-:Y:S01]  /*0120*/  HFMA2 R110, -RZ, RZ, 0, 5.9604644775390625e-08 ;  /* 0x00000001ff6e7431 */ /* 0x000fe200000001ff */
[----:B------:R-:W-:Y:S05]  /*0130*/  BRA `(.L_x_0) ;  /* 0x00000000000c7947 */ /* 0x000fea0003800000 */
.L_x_1:
[----:B------:R-:W1:Y:S01]  /*0140*/  LDCU UR6, c[0x0][0x880] ;  /* 0x00011000ff0677ac */ /* 0x000e620008000800 */
[----:B------:R-:W-:Y:S01]  /*0150*/  HFMA2 R110, -RZ, RZ, 0, 5.9604644775390625e-08 ;  /* 0x00000001ff6e7431 */ /* 0x000fe200000001ff */
[----:B-1----:R-:W-:-:S07]  /*0160*/  MOV R67, UR6 ;  /* 0x0000000600437c02 */ /* 0x002fce0008000f00 */
.L_x_0:
[----:B------:R-:W2:Y:S02]  /*0170*/  LDCU.64 UR6, c[0x0][0x8b0] ;  /* 0x00011600ff0677ac */ /* 0x000ea40008000a00 */
[----:B--2---:R-:W-:-:S04]  /*0180*/  UISETP.NE.U32.AND UP0, UPT, UR6, URZ, UPT ;  /* 0x000000ff0600728c */ /* 0x004fc8000bf05070 */
[----:B------:R-:W-:-:S09]  /*0190*/  UISETP.NE.AND.EX UP0, UPT, UR7, URZ, UPT, UP0 ;  /* 0x000000ff0700728c */ /* 0x000fd2000bf05300 */
[----:B------:R-:W-:Y:S05]  /*01a0*/  BRA.U UP0, `(.L_x_2) ;  /* 0x0000000100247547 */ /* 0x000fea000b800000 */
[----:B------:R-:W2:Y:S02]  /*01b0*/  LDCU.64 UR6, c[0x0][0x8a8] ;  /* 0x00011500ff0677ac */ /* 0x000ea40008000a00 */
[----:B--2---:R-:W-:-:S04]  /*01c0*/  UISETP.NE.U32.AND UP0, UPT, UR6, URZ, UPT ;  /* 0x000000ff0600728c */ /* 0x004fc8000bf05070 */
[----:B------:R-:W-:-:S09]  /*01d0*/  UISETP.NE.AND.EX UP0, UPT, UR7, URZ, UPT, UP0 ;  /* 0x000000ff0700728c */ /* 0x000fd2000bf05300 */
[----:B------:R-:W-:Y:S05]  /*01e0*/  BRA.U !UP0, `(.L_x_3) ;  /* 0x00000001080c7547 */ /* 0x000fea000b800000 */
[----:B-1----:R-:W1:Y:S02]  /*01f0*/  LDC.64 R2, c[0x0][0x8a8] ;  /* 0x00022a00ff027b82 */ /* 0x002e640000000a00 */
[----:B-1----:R2:W5:Y:S01]  /*0200*/  LDG.E R66, desc[UR46][R2.64] ;  /* 0x0000002e02427981 */ /* 0x002562000c1e1900 */
[----:B------:R-:W-:Y:S05]  /*0210*/  BRA `(.L_x_2) ;  /* 0x0000000000087947 */ /* 0x000fea0003800000 */
.L_x_3:
[----:B------:R-:W2:Y:S02]  /*0220*/  LDCU UR6, c[0x0][0x8a0] ;  /* 0x00011400ff0677ac */ /* 0x000ea40008000800 */
[----:B--2---:R-:W-:Y:S02]  /*0230*/  MOV R66, UR6 ;  /* 0x0000000600427c02 */ /* 0x004fe40008000f00 */
.L_x_2:
[----:B------:R-:W-:Y:S01]  /*0240*/  IMAD.U32 R0, RZ, RZ, UR8 ;  /* 0x00000008ff007e24 */ /* 0x000fe2000f8e00ff */
[----:B------:R-:W-:Y:S04]  /*0250*/  BSSY.RECONVERGENT B0, `(.L_x_4) ;  /* 0x000000c000007945 */ /* 0x000fe80003800200 */
[C---:B------:R-:W-:Y:S02]  /*0260*/  ISETP.NE.OR P1, PT, R0.reuse, 0x1, !P5 ;  /* 0x000000010000780c */ /* 0x040fe40006f25670 */
[----:B------:R-:W-:-:S11]  /*0270*/  ISETP.NE.OR P0, PT, R0, 0x3, !P5 ;  /* 0x000000030000780c */ /* 0x000fd60006f05670 */
[----:B------:R-:W-:Y:S05]  /*0280*/  @P1 BRA `(.L_x_5) ;  /* 0x0000000000201947 */ /* 0x000fea0003800000 */
[----:B------:R-:W3:Y:S02]  /*0290*/  LDCU.64 UR6, c[0x0][0x348] ;  /* 0x00006900ff0677ac */ /* 0x000ee40008000a00 */
[----:B---3--:R-:W-:Y:S02]  /*02a0*/  UIADD3 UR10, UP1, UPT, UR6, 0x80, URZ ;  /* 0x00000080060a7890 */ /* 0x008fe4000ff3e0ff */
[----:B------:R-:W-:Y:S02]  /*02b0*/  UIADD3 UR6, UP0, UPT, UR6, 0x180, URZ ;  /* 0x0000018006067890 */ /* 0x000fe4000ff1e0ff */
[----:B------:R-:W-:Y:S02]  /*02c0*/  UIADD3.X UR11, UPT, UPT, URZ, UR7, URZ, UP1, !UPT ;  /* 0x00000007ff0b7290 */ /* 0x000fe40008ffe4ff */
[----:B------:R-:W-:-:S07]  /*02d0*/  UIADD3.X UR7, UPT, UPT, URZ, UR7, URZ, UP0, !UPT ;  /* 0x00000007ff077290 */ /* 0x000fce00087fe4ff */
[----:B------:R3:W-:Y:S02]  /*02e0*/  UTMACCTL.PF [UR10] ;  /* 0x000000000a0079b9 */ /* 0x0007e40008040000 */
[----:B------:R3:W-:Y:S02]  /*02f0*/  UTMACCTL.PF [UR6] ;  /* 0x00000000060079b9 */ /* 0x0007e40008040000 */
[----:B---3--:R-:W-:Y:S01]  /*0300*/  NOP ;  /* 0x0000000000007918 */ /* 0x008fe20000000000 */
.L_x_5:
[----:B------:R-:W-:Y:S05]  /*0310*/  BSYNC.RECONVERGENT B0 ;  /* 0x0000000000007941 */ /* 0x000fea0003800200 */
.L_x_4:
[----:B------:R-:W-:Y:S04]  /*0320*/  BSSY.RECONVERGENT B0, `(.L_x_6) ;  /* 0x000000a000007945 */ /* 0x000fe80003800200 */
        /* <DEDUP_REMOVED lines=9> */
.L_x_7:
[----:B------:R-:W-:Y:S05]  /*03c0*/  BSYNC.RECONVERGENT B0 ;  /* 0x0000000000007941 */ /* 0x000fea0003800200 */
.L_x_6:
[----:B------:R-:W3:Y:S01]  /*03d0*/  LDCU.64 UR6, c[0x0][0x888] ;  /* 0x00011100ff0677ac */ /* 0x000ee20008000a00 */
[----:B------:R-:W-:Y:S02]  /*03e0*/  UISETP.EQ.U32.AND UP1, UPT, UR4, URZ, UPT ;  /* 0x000000ff0400728c */ /* 0x000fe4000bf22070 */
[----:B------:R-:W-:Y:S02]  /*03f0*/  UPLOP3.LUT UP2, UPT, UPT, UPT, UPT, 0x80, 0x8 ;  /* 0x000000000008789c */ /* 0x000fe40003f4f070 */
[----:B---3--:R-:W-:-:S04]  /*0400*/  UISETP.NE.U32.AND UP0, UPT, UR6, URZ, UPT ;  /* 0x000000ff0600728c */ /* 0x008fc8000bf05070 */
[----:B------:R-:W-:-:S04]  /*0410*/  UISETP.NE.AND.EX UP0, UPT, UR7, URZ, UPT, UP0 ;  /* 0x000000ff0700728c */ /* 0x000fc8000bf05300 */
[----:B------:R-:W-:-:S04]  /*0420*/  UISETP.EQ.OR.EX UP3, UPT, UR5, URZ, !UP0, UP1 ;  /* 0x000000ff0500728c */ /* 0x000fc8000c762710 */
[----:B------:R-:W-:-:S05]  /*0430*/  UP2UR UR44, UPR, URZ, 0x8 ;  /* 0x00000008ff2c7883 */ /* 0x000fca0008000000 */
[----:B------:R-:W-:Y:S07]  /*0440*/  BRA.U !UP3, `(.L_x_8) ;  /* 0x000000010b207547 */ /* 0x000fee000b800000 */
[----:B------:R-:W-:Y:S01]  /*0450*/  UISETP.NE.U32.AND UP2, UPT, UR4, URZ, UPT ;  /* 0x000000ff0400728c */ /* 0x000fe2000bf45070 */
[----:B-----5:R-:W-:Y:S01]  /*0460*/  FSETP.NEU.AND P0, PT, R67, RZ, PT ;  /* 0x000000ff4300720b */ /* 0x020fe20003f0d000 */
[----:B------:R-:W-:Y:S02]  /*0470*/  USEL UR4, URZ, 0xffffffff, UP0 ;  /* 0xffffffffff047887 */ /* 0x000fe40008000000 */
[----:B------:R-:W-:-:S10]  /*0480*/  UISETP.NE.AND.EX UP2, UPT, UR5, URZ, UPT, UP2 ;  /* 0x000000ff0500728c */ /* 0x000fd4000bf45320 */
[----:B------:R-:W-:Y:S01]  /*0490*/  VOTEU.ANY UP1, P0 ;  /* 0x0000000000ff7886 */ /* 0x000fe20000020100 */
[----:B------:R-:W-:-:S04]  /*04a0*/  @!UP2 USEL UR4, URZ, 0xffffffff, UP1 ;  /* 0xffffffffff04a887 */ /* 0x000fc80008800000 */
[----:B------:R-:W-:-:S04]  /*04b0*/  ULOP3.LUT UR4, UR4, 0x1, URZ, 0xc0, !UPT ;  /* 0x0000000104047892 */ /* 0x000fc8000f8ec0ff */
[----:B------:R-:W-:-:S11]  /*04c0*/  UISETP.NE.U32.AND UP2, UPT, UR4, 0x1, UPT ;  /* 0x000000010400788c */ /* 0x000fd6000bf45070 */
.L_x_8:
[----:B-12---:R-:W1:Y:S01]  /*04d0*/  SHFL.IDX PT, R2, R115, RZ, 0x1f ;  /* 0x00001fff73027589 */ /* 0x006e6200000e0000 */
[----:B------:R-:W-:-:S04]  /*04e0*/  UISETP.NE.AND UP1, UPT, UR8, 0x2, UPT ;  /* 0x000000020800788c */ /* 0x000fc8000bf25270 */
[----:B------:R-:W-:Y:S01]  /*04f0*/  USEL UR7, URZ, 0x1, UP1 ;  /* 0x00000001ff077887 */ /* 0x000fe20008800000 */
[----:B-1----:R-:W-:-:S13]  /*0500*/  ISETP.NE.AND P0, PT, R2, RZ, PT ;  /* 0x000000ff0200720c */ /* 0x002fda0003f05270 */
[----:B------:R-:W-:Y:S05]  /*0510*/  @P0 BRA `(.L_x_9) ;  /* 0x0000000000e40947 */ /* 0x000fea0003800000 */
[----:B------:R-:W-:Y:S01]  /*0520*/  ELECT P0, URZ, PT ;  /* 0x0000000000ff782f */ /* 0x000fe20003800000 */
[----:B------:R-:W-:-:S12]  /*0530*/  BSSY.RECONVERGENT B0, `(.L_x_9) ;  /* 0x0000037000007945 */ /* 0x000fd80003800200 */
[----:B------:R-:W-:Y:S05]  /*0540*/  @!P0 BRA `(.L_x_10) ;  /* 0x0000000000d48947 */ /* 0x000fea0003800000 */
[----:B------:R-:W1:Y:S01]  /*0550*/  S2UR UR5, SR_CgaCtaId ;  /* 0x00000000000579c3 */ /* 0x000e620000008800 */
[----:B------:R-:W-:Y:S01]  /*0560*/  UMOV UR6, 0x400 ;  /* 0x0000040000067882 */ /* 0x000fe20000000000 */
[----:B------:R-:W-:Y:S02]  /*0570*/  UMOV UR4, 0x1 ;  /* 0x0000000100047882 */ /* 0x000fe40000000000 */
[----:B------:R-:W-:-:S04]  /*0580*/  UIADD3 UR10, UPT, UPT, -UR4, 0x100000, URZ ;  /* 0x00100000040a7890 */ /* 0x000fc8000fffe1ff */
[----:B------:R-:W-:Y:S02]  /*0590*/  USHF.L.U32 UR11, UR10, 0xb, URZ ;  /* 0x0000000b0a0b7899 */ /* 0x000fe400080006ff */
[----:B------:R-:W-:Y:S02]  /*05a0*/  USHF.L.U32 UR10, UR10, 0x1, URZ ;  /* 0x000000010a0a7899 */ /* 0x000fe400080006ff */
[----:B-1----:R-:W-:Y:S01]  /*05b0*/  ULEA UR5, UR5, UR6, 0x18 ;  /* 0x0000000605057291 */ /* 0x002fe2000f8ec0ff */
[----:B------:R-:W1:Y:S11]  /*05c0*/  FENCE.VIEW.ASYNC.S ;  /* 0x00000000000073c6 */ /* 0x000e760000000000 */
[----:B-1----:R1:W2:Y:S01]  /*05d0*/  SYNCS.EXCH.64 URZ, [UR5], UR10 ;  /* 0x0000000a05ff75b2 */ /* 0x0022a20008000100 */
[----:B------:R1:W3:Y:S01]  /*05e0*/  SYNCS.EXCH.64 URZ, [UR5+0xb0], UR10 ;  /* 0x0000b00a05ff75b2 */ /* 0x0002e20008000100 */
[----:B------:R1:W4:Y:S01]  /*05f0*/  SYNCS.EXCH.64 URZ, [UR5+0x8], UR10 ;  /* 0x0000080a05ff75b2 */ /* 0x0003220008000100 */
[----:B------:R1:W1:Y:S01]  /*0600*/  SYNCS.EXCH.64 URZ, [UR5+0xb8], UR10 ;  /* 0x0000b80a05ff75b2 */ /* 0x0002620008000100 */
        /* <DEDUP_REMOVED lines=40> */
[----:B--234-:R-:W-:Y:S01]  /*0890*/  NOP ;  /* 0x0000000000007918 */ /* 0x01cfe20000000000 */
.L_x_10:
[----:B-1----:R-:W-:Y:S05]  /*08a0*/  BSYNC.RECONVERGENT B0 ;  /* 0x0000000000007941 */ /* 0x002fea0003800200 */
.L_x_9:
[----:B------:R-:W1:Y:S01]  /*08b0*/  SHFL.IDX PT, R2, R115, RZ, 0x1f ;  /* 0x00001fff73027589 */ /* 0x000e6200000e0000 */
[----:B------:R-:W-:Y:S01]  /*08c0*/  NOP ;  /* 0x0000000000007918 */ /* 0x000fe20000000000 */
[----:B-1----:R-:W-:-:S13]  /*08d0*/  ISETP.NE.AND P0, PT, R2, 0x1, PT ;  /* 0x000000010200780c */ /* 0x002fda0003f05270 */
[----:B------:R-:W-:Y:S05]  /*08e0*/  @P0 BRA `(.L_x_11) ;  /* 0x0000000000480947 */ /* 0x000fea0003800000 */
[----:B------:R-:W1:Y:S01]  /*08f0*/  S2UR UR6, SR_CgaCtaId ;  /* 0x00000000000679c3 */ /* 0x000e620000008800 */
[----:B------:R-:W-:Y:S01]  /*0900*/  UMOV UR9, 0x400 ;  /* 0x0000040000097882 */ /* 0x000fe20000000000 */
[----:B------:R-:W-:Y:S01]  /*0910*/  UMOV UR5, 0x20 ;  /* 0x0000002000057882 */ /* 0x000fe20000000000 */
[----:B------:R-:W-:Y:S01]  /*0920*/  UMOV UR4, 0x80 ;  /* 0x0000008000047882 */ /* 0x000fe20000000000 */
[----:B------:R-:W-:-:S04]  /*0930*/  UIADD3 UR10, UPT, UPT, -UR5, 0x100000, URZ ;  /* 0x00100000050a7890 */ /* 0x000fc8000fffe1ff */
[----:B------:R-:W-:Y:S02]  /*0940*/  USHF.L.U32 UR11, UR10, 0xb, URZ ;  /* 0x0000000b0a0b7899 */ /* 0x000fe400080006ff */
[----:B------:R-:W-:Y:S02]  /*0950*/  USHF.L.U32 UR10, UR10, 0x1, URZ ;  /* 0x000000010a0a7899 */ /* 0x000fe400080006ff */
[----:B------:R-:W-:-:S04]  /*0960*/  UIADD3 UR4, UPT, UPT, -UR4, 0x100000, URZ ;  /* 0x0010000004047890 */ /* 0x000fc8000fffe1ff */
[----:B------:R-:W-:Y:S02]  /*0970*/  USHF.L.U32 UR5, UR4, 0xb, URZ ;  /* 0x0000000b04057899 */ /* 0x000fe400080006ff */
[----:B------:R-:W-:Y:S01]  /*0980*/  USHF.L.U32 UR4, UR4, 0x1, URZ ;  /* 0x0000000104047899 */ /* 0x000fe200080006ff */
[----:B------:R-:W-:Y:S01]  /*0990*/  ELECT P0, URZ, PT ;  /* 0x0000000000ff782f */ /* 0x000fe20003800000 */
[----:B-1----:R-:W-:Y:S01]  /*09a0*/  ULEA UR6, UR6, UR9, 0x18 ;  /* 0x0000000906067291 */ /* 0x002fe2000f8ec0ff */
[----:B------:R-:W1:Y:S11]  /*09b0*/  FENCE.VIEW.ASYNC.S ;  /* 0x00000000000073c6 */ /* 0x000e760000000000 */
[----:B-1----:R1:W2:Y:S01]  /*09c0*/  SYNCS.EXCH.64 URZ, [UR6+0x160], UR10 ;  /* 0x0001600a06ff75b2 */ /* 0x0022a20008000100 */
[----:B------:R1:W3:Y:S01]  /*09d0*/  SYNCS.EXCH.64 URZ, [UR6+0x170], UR4 ;  /* 0x0001700406ff75b2 */ /* 0x0002e20008000100 */
[----:B------:R1:W4:Y:S01]  /*09e0*/  SYNCS.EXCH.64 URZ, [UR6+0x168], UR10 ;  /* 0x0001680a06ff75b2 */ /* 0x0003220008000100 */
[----:B------:R1:W1:Y:S01]  /*09f0*/  SYNCS.EXCH.64 URZ, [UR6+0x178], UR4 ;  /* 0x0001780406ff75b2 */ /* 0x0002620008000100 */
[----:B------:R-:W-:Y:S01]  /*0a00*/  NOP ;  /* 0x0000000000007918 */ /* 0x000fe20000000000 */
.L_x_11:
[----:B------:R-:W2:Y:S01]  /*0a10*/  SHFL.IDX PT, R2, R115, RZ, 0x1f ;  /* 0x00001fff73027589 */ /* 0x000ea200000e0000 */
[----:B------:R-:W-:Y:S01]  /*0a20*/  NOP ;  /* 0x0000000000007918 */ /* 0x000fe20000000000 */
[----:B--2---:R-:W-:-:S13]  /*0a30*/  ISETP.NE.AND P0, PT, R2, 0x3, PT ;  /* 0x000000030200780c */ /* 0x004fda0003f05270 */
[----:B------:R-:W-:Y:S05]  /*0a40*/  @P0 BRA `(.L_x_12) ;  /* 0x0000000000300947 */ /* 0x000fea0003800000 */
[----:B-1----:R-:W1:Y:S01]  /*0a50*/  S2UR UR5, SR_CgaCtaId ;  /* 0x00000000000579c3 */ /* 0x002e620000008800 */
[----:B------:R-:W-:Y:S01]  /*0a60*/  UMOV UR6, 0x400 ;  /* 0x0000040000067882 */ /* 0x000fe20000000000 */
[----:B------:R-:W-:Y:S01]  /*0a70*/  UMOV UR4, 0x20 ;  /* 0x0000002000047882 */ /* 0x000fe20000000000 */
[----:B------:R-:W-:Y:S01]  /*0a80*/  ELECT P0, URZ, PT ;  /* 0x0000000000ff782f */ /* 0x000fe20003800000 */
[----:B------:R-:W-:-:S04]  /*0a90*/  UIADD3 UR10, UPT, UPT, -UR4, 0x100000, URZ ;  /* 0x00100000040a7890 */ /* 0x000fc8000fffe1ff */
[----:B------:R-:W-:Y:S02]  /*0aa0*/  USHF.L.U32 UR11, UR10, 0xb, URZ ;  /* 0x0000000b0a0b7899 */ /* 0x000fe400080006ff */
[----:B------:R-:W-:Y:S02]  /*0ab0*/  USHF.L.U32 UR10, UR10, 0x1, URZ ;  /* 0x000000010a0a7899 */ /* 0x000fe400080006ff */
[----:B-1----:R-:W-:Y:S01]  /*0ac0*/  ULEA UR5, UR5, UR6, 0x18 ;  /* 0x0000000605057291 */ /* 0x002fe2000f8ec0ff */
[----:B------:R-:W1:Y:S11]  /*0ad0*/  FENCE.VIEW.ASYNC.S ;  /* 0x00000000000073c6 */ /* 0x000e760000000000 */
[----:B-1----:R2:W1:Y:S01]  /*0ae0*/  SYNCS.EXCH.64 URZ, [UR5+0x180], UR10 ;  /* 0x0001800a05ff75b2 */ /* 0x0024620008000100 */
[----:B------:R2:W1:Y:S02]  /*0af0*/  SYNCS.EXCH.64 URZ, [UR5+0x188], UR10 ;  /* 0x0001880a05ff75b2 */ /* 0x0004640008000100 */
[----:B--2---:R-:W-:Y:S01]  /*0b00*/  NOP ;  /* 0x0000000000007918 */ /* 0x004fe20000000000 */
.L_x_12:
[----:B------:R-:W2:Y:S01]  /*0b10*/  SHFL.IDX PT, R2, R115, RZ, 0x1f ;  /* 0x00001fff73027589 */ /* 0x000ea200000e0000 */
[----:B------:R-:W-:Y:S01]  /*0b20*/  NOP ;  /* 0x0000000000007918 */ /* 0x000fe20000000000 */
[----:B--2---:R-:W-:-:S13]  /*0b30*/  ISETP.NE.AND P0, PT, R2, 0x4, PT ;  /* 0x000000040200780c */ /* 0x004fda0003f05270 */
[----:B------:R-:W-:Y:S05]  /*0b40*/  @P0 BRA `(.L_x_13) ;  /* 0x00000000004c0947 */ /* 0x000fea0003800000 */
[----:B-1----:R-:W1:Y:S01]  /*0b50*/  S2UR UR5, SR_CgaCtaId ;  /* 0x00000000000579c3 */ /* 0x002e620000008800 */
[----:B------:R-:W-:Y:S01]  /*0b60*/  UMOV UR9, 0x100 ;  /* 0x0000010000097882 */ /* 0x000fe20000000000 */
[----:B------:R-:W-:Y:S01]  /*0b70*/  UMOV UR6, 0x400 ;  /* 0x0000040000067882 */ /* 0x000fe20000000000 */
[----:B------:R-:W-:Y:S01]  /*0b80*/  USEL UR9, UR9, 0xe0, UP2 ;  /* 0x000000e009097887 */ /* 0x000fe20009000000 */
[----:B------:R-:W-:Y:S01]  /*0b90*/  UMOV UR4, 0x1 ;  /* 0x0000000100047882 */ /* 0x000fe20000000000 */
[----:B------:R-:W-:Y:S01]  /*0ba0*/  ELECT P0, URZ, PT ;  /* 0x0000000000ff782f */ /* 0x000fe20003800000 */
[----:B------:R-:W-:-:S04]  /*0bb0*/  UIADD3 UR10, UPT, UPT, -UR4, 0x100000, URZ ;  /* 0x00100000040a7890 */ /* 0x000fc8000fffe1ff */
[----:B------:R-:W-:Y:S02]  /*0bc0*/  USHF.L.U32 UR11, UR10, 0xb, URZ ;  /* 0x0000000b0a0b7899 */ /* 0x000fe400080006ff */
[----:B------:R-:W-:Y:S02]  /*0bd0*/  USHF.L.U32 UR10, UR10, 0x1, URZ ;  /* 0x000000010a0a7899 */ /* 0x000fe400080006ff */
[----:B------:R-:W-:-:S04]  /*0be0*/  UIADD3 UR12, UPT, UPT, -UR9, 0x100000, URZ ;  /* 0x00100000090c7890 */ /* 0x000fc8000fffe1ff */
[----:B------:R-:W-:Y:S02]  /*0bf0*/  USHF.L.U32 UR13, UR12, 0xb, URZ ;  /* 0x0000000b0c0d7899 */ /* 0x000fe400080006ff */
[----:B------:R-:W-:Y:S02]  /*0c00*/  USHF.L.U32 UR12, UR12, 0x1, URZ ;  /* 0x000000010c0c7899 */ /* 0x000fe400080006ff */
[----:B-1----:R-:W-:Y:S01]  /*0c10*/  ULEA UR5, UR5, UR6, 0x18 ;  /* 0x0000000605057291 */ /* 0x002fe2000f8ec0ff */
[----:B------:R-:W1:Y:S11]  /*0c20*/  FENCE.VIEW.ASYNC.S ;  /* 0x00000000000073c6 */ /* 0x000e760000000000 */
[----:B-1----:R2:W1:Y:S01]  /*0c30*/  SYNCS.EXCH.64 URZ, [UR5+0x190], UR10 ;  /* 0x0001900a05ff75b2 */ /* 0x0024620008000100 */
[----:B------:R2:W1:Y:S01]  /*0c40*/  SYNCS.EXCH.64 URZ, [UR5+0x1a0], UR12 ;  /* 0x0001a00c05ff75b2 */ /* 0x0004620008000100 */
[----:B------:R2:W1:Y:S01]  /*0c50*/  SYNCS.EXCH.64 URZ, [UR5+0x198], UR10 ;  /* 0x0001980a05ff75b2 */ /* 0x0004620008000100 */
[----:B------:R2:W1:Y:S02]  /*0c60*/  SYNCS.EXCH.64 URZ, [UR5+0x1a8], UR12 ;  /* 0x0001a80c05ff75b2 */ /* 0x0004640008000100 */
[----:B--2---:R-:W-:Y:S01]  /*0c70*/  NOP ;  /* 0x0000000000007918 */ /* 0x004fe20000000000 */
.L_x_13:
[----:B------:R-:W2:Y:S01]  /*0c80*/  SHFL.IDX PT, R2, R115, RZ, 0x1f ;  /* 0x00001fff73027589 */ /* 0x000ea200000e0000 */
[----:B------:R-:W-:Y:S01]  /*0c90*/  NOP ;  /* 0x0000000000007918 */ /* 0x000fe20000000000 */
[----:B--2---:R-:W-:-:S13]  /*0ca0*/  ISETP.NE.AND P0, PT, R2, 0x5, PT ;  /* 0x000000050200780c */ /* 0x004fda0003f05270 */
[----:B------:R-:W-:Y:S05]  /*0cb0*/  @P0 BRA `(.L_x_14) ;  /* 0x0000000000580947 */ /* 0x000fea0003800000 */
[----:B-1----:R-:W1:Y:S01]  /*0cc0*/  S2UR UR6, SR_CgaCtaId ;  /* 0x00000000000679c3 */ /* 0x002e620000008800 */
        /* <DEDUP_REMOVED lines=12> */
[----:B-1----:R2:W1:Y:S01]  /*0d90*/  SYNCS.EXCH.64 URZ, [UR6+0x1b0], UR10 ;  /* 0x0001b00a06ff75b2 */ /* 0x0024620008000100 */
[----:B------:R2:W1:Y:S01]  /*0da0*/  SYNCS.EXCH.64 URZ, [UR6+0x1d0], UR4 ;  /* 0x0001d00406ff75b2 */ /* 0x0004620008000100 */
[----:B------:R2:W1:Y:S01]  /*0db0*/  SYNCS.EXCH.64 URZ, [UR6+0x1b8], UR10 ;  /* 0x0001b80a06ff75b2 */ /* 0x0004620008000100 */
[----:B------:R2:W1:Y:S01]  /*0dc0*/  SYNCS.EXCH.64 URZ, [UR6+0x1d8], UR4 ;  /* 0x0001d80406ff75b2 */ /* 0x0004620008000100 */
[----:B------:R2:W1:Y:S01]  /*0dd0*/  SYNCS.EXCH.64 URZ, [UR6+0x1c0], UR10 ;  /* 0x0001c00a06ff75b2 */ /* 0x0004620008000100 */
[----:B------:R2:W1:Y:S01]  /*0de0*/  SYNCS.EXCH.64 URZ, [UR6+0x1e0], UR4 ;  /* 0x0001e00406ff75b2 */ /* 0x0004620008000100 */
[----:B------:R2:W1:Y:S01]  /*0df0*/  SYNCS.EXCH.64 URZ, [UR6+0x1c8], UR10 ;  /* 0x0001c80a06ff75b2 */ /* 0x0004620008000100 */
[----:B------:R2:W1:Y:S02]  /*0e00*/  SYNCS.EXCH.64 URZ, [UR6+0x1e8], UR4 ;  /* 0x0001e80406ff75b2 */ /* 0x0004640008000100 */
[----:B--2---:R-:W-:Y:S01]  /*0e10*/  NOP ;  /* 0x0000000000007918 */ /* 0x004fe20000000000 */
.L_x_14:
        /* <DEDUP_REMOVED lines=18> */
.L_x_15:
[----:B-1----:R-:W1:Y:S01]  /*0f40*/  S2UR UR5, SR_CTAID.X ;  /* 0x00000000000579c3 */ /* 0x002e620000002500 */
[----:B------:R-:W-:-:S05]  /*0f50*/  CS2R.32 R109, SR_CgaSize ;  /* 0x00000000006d7805 */ /* 0x000fca0000008a00 */
[----:B------:R-:W-:-:S05]  /*0f60*/  IMAD R109, R109, -0xa0, RZ ;  /* 0xffffff606d6d7824 */ /* 0x000fca00078e02ff */
[----:B------:R-:W-:-:S14]  /*0f70*/  R2UR UR9, R109 ;  /* 0x000000006d0972ca */ /* 0x000fdc00000e0000 */
[----:B------:R-:W2:Y:S01]  /*0f80*/  LDCU UR9, c[0x0][UR9+0x2b0] ;  /* 0x00005600090977ac */ /* 0x000ea20008000800 */
[----:B------:R-:W-:Y:S01]  /*0f90*/  NOP ;  /* 0x0000000000007918 */ /* 0x000fe20000000000 */
[----:B------:R-:W-:-:S05]  /*0fa0*/  CS2R.32 R109, SR_CgaSize ;  /* 0x00000000006d7805 */ /* 0x000fca0000008a00 */
[----:B------:R-:W-:-:S05]  /*0fb0*/  IMAD R109, R109, -0xa0, RZ ;  /* 0xffffff606d6d7824 */ /* 0x000fca00078e02ff */
[----:B------:R-:W-:-:S14]  /*0fc0*/  R2UR UR6, R109 ;  /* 0x000000006d0672ca */ /* 0x000fdc00000e0000 */
[----:B------:R-:W3:Y:S01]  /*0fd0*/  LDCU UR6, c[0x0][UR6+0x2b4] ;  /* 0x00005680060677ac */ /* 0x000ee20008000800 */
[----:B------:R-:W4:Y:S08]  /*0fe0*/  S2UR UR4, SR_CTAID.Y ;  /* 0x00000000000479c3 */ /* 0x000f300000002600 */
[----:B------:R-:W3:Y:S01]  /*0ff0*/  LDC R10, c[0x0][0xb24] ;  /* 0x0002c900ff0a7b82 */ /* 0x000ee20000000800 */
[----:B-1----:R-:W-:-:S02]  /*1000*/  I2FP.F32.U32 R107, UR5 ;  /* 0x00000005006b7c45 */ /* 0x002fc40008201000 */
[----:B------:R-:W-:-:S05]  /*1010*/  CS2R.32 R3, SR_CgaSize ;  /* 0x0000000000037805 */ /* 0x000fca0000008a00 */
[----:B------:R-:W-:-:S06]  /*1020*/  IMAD R3, R3, -0xa0, RZ ;  /* 0xffffff6003037824 */ /* 0x000fcc00078e02ff */
[----:B------:R-:W1:Y:S01]  /*1030*/  LDC R3, c[0x0][R3+0x2a0] ;  /* 0x0000a80003037b82 */ /* 0x000e620000000800 */
[----:B------:R-:W-:Y:S01]  /*1040*/  MOV R109, UR5 ;  /* 0x00000005006d7c02 */ /* 0x000fe20008000f00 */
[----:B--2---:R-:W-:Y:S01]  /*1050*/  FMUL R107, R107, UR9 ;  /* 0x000000096b6b7c20 */ /* 0x004fe20008400000 */
[----:B----4-:R-:W-:Y:S02]  /*1060*/  I2FP.F32.U32 R106, UR4 ;  /* 0x00000004006a7c45 */ /* 0x010fe40008201000 */
[----:B------:R-:W-:-:S05]  /*1070*/  CS2R.32 R2, SR_CgaSize ;  /* 0x0000000000027805 */ /* 0x000fca0000008a00 */
[----:B------:R-:W-:-:S06]  /*1080*/  IMAD R2, R2, -0xa0, RZ ;  /* 0xffffff6002027824 */ /* 0x000fcc00078e02ff */
[----:B------:R-:W2:Y:S01]  /*1090*/  LDC R2, c[0x0][R2+0x2a4] ;  /* 0x0000a90002027b82 */ /* 0x000ea20000000800 */
[----:B------:R-:W-:Y:S01]  /*10a0*/  MOV R108, UR4 ;  /* 0x00000004006c7c02 */ /* 0x000fe20008000f00 */
[----:B------:R-:W4:Y:S01]  /*10b0*/  F2I.U32.TRUNC.NTZ R107, R107 ;  /* 0x0000006b006b7305 */ /* 0x000f22000020f000 */
[----:B---3--:R-:W-:-:S05]  /*10c0*/  FMUL R106, R106, UR6 ;  /* 0x000000066a6a7c20 */ /* 0x008fca0008400000 */
[----:B------:R-:W-:Y:S01]  /*10d0*/  BAR.SYNC.DEFER_BLOCKING 0x0 ;  /* 0x0000000000007b1d */ /* 0x000fe20000010000 */
[----:B------:R-:W-:-:S05]  /*10e0*/  ISETP.GE.AND P0, PT, R10, 0x1, PT ;  /* 0x000000010a00780c */ /* 0x000fca0003f06270 */
[----:B------:R-:W3:Y:S02]  /*10f0*/  F2I.U32.TRUNC.NTZ R106, R106 ;  /* 0x0000006a006a7305 */ /* 0x000ee4000020f000 */
[----:B------:R-:W2:Y:S01]  /*1100*/  S2UR UR36, SR_CTAID.Z ;  /* 0x00000000002479c3 */ /* 0x000ea20000002700 */
[----:B----4-:R-:W-:-:S05]  /*1110*/  IADD3 R107, PT, PT, -R107, RZ, RZ ;  /* 0x000000ff6b6b7210 */ /* 0x010fca0007ffe1ff */
[----:B-1----:R-:W-:Y:S01]  /*1120*/  IMAD R107, R3, R107, UR5 ;  /* 0x00000005036b7e24 */ /* 0x002fe2000f8e026b */
[----:B---3--:R-:W-:-:S05]  /*1130*/  IADD3 R106, PT, PT, -R106, RZ, RZ ;  /* 0x000000ff6a6a7210 */ /* 0x008fca0007ffe1ff */
[----:B--2---:R-:W-:Y:S01]  /*1140*/  IMAD R106, R2, R106, UR4 ;  /* 0x00000004026a7e24 */ /* 0x004fe2000f8e026a */
[----:B------:R-:W-:Y:S06]  /*1150*/  @!P0 BRA `(.L_x_16) ;  /* 0x0000000000b88947 */ /* 0x000fec0003800000 */
[----:B------:R-:W1:Y:S01]  /*1160*/  LDC.64 R4, c[0x0][0xb18] ;  /* 0x0002c600ff047b82 */ /* 0x000e620000000a00 */
[----:B------:R-:W-:-:S07]  /*1170*/  ISETP.NE.AND P0, PT, R10, 0x1, PT ;  /* 0x000000010a00780c */ /* 0x000fce0003f05270 */
[----:B------:R-:W2:Y:S08]  /*1180*/  LDC R9, c[0x0][0xb0c] ;  /* 0x0002c300ff097b82 */ /* 0x000eb00000000800 */
[----:B------:R-:W3:Y:S08]  /*1190*/  LDC R12, c[0x0][0x370] ;  /* 0x0000dc00ff0c7b82 */ /* 0x000ef00000000800 */
[----:B------:R-:W4:Y:S01]  /*11a0*/  LDC R11, c[0x0][0x374] ;  /* 0x0000dd00ff0b7b82 */ /* 0x000f220000000800 */
[----:B-1----:R-:W-:-:S07]  /*11b0*/  ISETP.NE.AND P1, PT, R4, 0x1, PT ;  /* 0x000000010400780c */ /* 0x002fce0003f25270 */
[----:B------:R-:W3:Y:S01]  /*11c0*/  LDC.64 R6, c[0x0][0xb10] ;  /* 0x0002c400ff067b82 */ /* 0x000ee20000000a00 */
[----:B--2---:R-:W-:-:S07]  /*11d0*/  ISETP.NE.AND P2, PT, R9, 0x1, PT ;  /* 0x000000010900780c */ /* 0x004fce0003f45270 */
[----:B------:R-:W1:Y:S08]  /*11e0*/  LDC R8, c[0x0][0xb20] ;  /* 0x0002c800ff087b82 */ /* 0x000e700000000800 */
[----:B------:R-:W2:Y:S01]  /*11f0*/  LDC.64 R2, c[0x0][0xb28] ;  /* 0x0002ca00ff027b82 */ /* 0x000ea20000000a00 */
[----:B----4-:R-:W-:-:S04]  /*1200*/  IMAD.HI.U32 R13, R11, R5, RZ ;  /* 0x000000050b0d7227 */ /* 0x010fc800078e00ff */
[----:B------:R-:W-:-:S04]  /*1210*/  IMAD.HI.U32 R5, R108, R5, RZ ;  /* 0x000000056c057227 */ /* 0x000fc800078e00ff */
[----:B---3--:R-:W-:-:S05]  /*1220*/  IMAD.HI.U32 R14, R12, R6, RZ ;  /* 0x000000060c0e7227 */ /* 0x008fca00078e00ff */
[-C--:B------:R-:W-:Y:S01]  /*1230*/  @P2 SHF.R.U32.HI R12, RZ, R7.reuse, R14 ;  /* 0x00000007ff0c2219 */ /* 0x080fe2000001160e */
[----:B------:R-:W-:Y:S01]  /*1240*/  IMAD.HI.U32 R14, R109, R6, RZ ;  /* 0x000000066d0e7227 */ /* 0x000fe200078e00ff */
[-C--:B-1----:R-:W-:Y:S02]  /*1250*/  @P1 SHF.R.U32.HI R11, RZ, R8.reuse, R13 ;  /* 0x00000008ff0b1219 */ /* 0x082fe4000001160d */
[----:B------:R-:W-:Y:S02]  /*1260*/  SHF.R.U32.HI R5, RZ, R8, R5 ;  /* 0x00000008ff057219 */ /* 0x000fe40000011605 */
[----:B------:R-:W-:Y:S02]  /*1270*/  SHF.R.U32.HI R14, RZ, R7, R14 ;  /* 0x00000007ff0e7219 */ /* 0x000fe4000001160e */
[----:B------:R-:W-:Y:S01]  /*1280*/  SEL R5, R108, R5, !P1 ;  /* 0x000000056c057207 */ /* 0x000fe20004800000 */
[----:B--2---:R-:W-:Y:S01]  /*1290*/  IMAD.HI.U32 R13, R11, R2, RZ ;  /* 0x000000020b0d7227 */ /* 0x004fe200078e00ff */
[----:B------:R-:W-:-:S03]  /*12a0*/  SEL R14, R109, R14, !P2 ;  /* 0x0000000e6d0e7207 */ /* 0x000fc60005000000 */
[----:B------:R-:W-:Y:S01]  /*12b0*/  IMAD.HI.U32 R6, R12, R2, RZ ;  /* 0x000000020c067227 */ /* 0x000fe200078e00ff */
[----:B------:R-:W-:-:S04]  /*12c0*/  @P0 SHF.R.U32.HI R11, RZ, R3, R13 ;  /* 0x00000003ff0b0219 */ /* 0x000fc8000001160d */
[----:B------:R-:W-:Y:S01]  /*12d0*/  @P0 SHF.R.U32.HI R12, RZ, R3, R6 ;  /* 0x00000003ff0c0219 */ /* 0x000fe20000011606 */
[----:B------:R-:W-:-:S04]  /*12e0*/  IMAD R11, R11, R10, RZ ;  /* 0x0000000a0b0b7224 */ /* 0x000fc800078e02ff */
[----:B------:R-:W-:Y:S01]  /*12f0*/  IMAD R6, R12, R10, RZ ;  /* 0x0000000a0c067224 */ /* 0x000fe200078e02ff */
[----:B------:R-:W-:-:S04]  /*1300*/  ISETP.GE.AND P1, PT, R5, R11, PT ;  /* 0x0000000b0500720c */ /* 0x000fc80003f26270 */
[----:B------:R-:W-:Y:S01]  /*1310*/  ISETP.GE.OR P1, PT, R14, R6, P1 ;  /* 0x000000060e00720c */ /* 0x000fe20000f26670 */
[----:B------:R-:W-:-:S05]  /*1320*/  IMAD.HI.U32 R6, R5, R2, RZ ;  /* 0x0000000205067227 */ /* 0x000fca00078e00ff */
[----:B------:R-:W-:-:S04]  /*1330*/  SHF.R.U32.HI R6, RZ, R3, R6 ;  /* 0x00000003ff067219 */ /* 0x000fc80000011606 */
[----:B------:R-:W-:-:S03]  /*1340*/  SEL R6, R5, R6, !P0 ;  /* 0x0000000605067207 */ /* 0x000fc60004000000 */
[----:B------:R-:W-:Y:S01]  /*1350*/  @!P1 IMAD.HI.U32 R7, R14, R2, RZ ;  /* 0x000000020e079227 */ /* 0x000fe200078e00ff */
[----:B------:R-:W-:-:S04]  /*1360*/  IADD3 R2, PT, PT, -R6, RZ, RZ ;  /* 0x000000ff06027210 */ /* 0x000fc80007ffe1ff */
[----:B------:R-:W-:Y:S01]  /*1370*/  @!P1 SHF.R.U32.HI R3, RZ, R3, R7 ;  /* 0x00000003ff039219 */ /* 0x000fe20000011607 */
[----:B------:R-:W-:Y:S01]  /*1380*/  IMAD R2, R10, R2, R5 ;  /* 0x000000020a027224 */ /* 0x000fe200078e0205 */
[----:B------:R-:W-:Y:S02]  /*1390*/  IADD3 R7, PT, PT, -R5, RZ, RZ ;  /* 0x000000ff05077210 */ /* 0x000fe40007ffe1ff */
[----:B------:R-:W-:-:S03]  /*13a0*/  @!P1 SEL R3, R14, R3, !P0 ;  /* 0x000000030e039207 */ /* 0x000fc60004000000 */
[----:B------:R-:W-:Y:S02]  /*13b0*/  IMAD R7, R4, R7, R108 ;  /* 0x0000000704077224 */ /* 0x000fe400078e026c */
[--C-:B------:R-:W-:Y:S02]  /*13c0*/  @!P1 IMAD.IADD R6, R6, 0x1, -R3.reuse ;  /* 0x0000000106069824 */ /* 0x100fe400078e0a03 */
[----:B------:R-:W-:Y:S01]  /*13d0*/  @!P1 IMAD R3, R2, R12, R3 ;  /* 0x0000000c02039224 */ /* 0x000fe200078e0203 */
[----:B------:R-:W-:Y:S01]  /*13e0*/  IADD3 R2, PT, PT, -R14, RZ, RZ ;  /* 0x000000ff0e027210 */ /* 0x000fe20007ffe1ff */
[----:B------:R-:W-:Y:S02]  /*13f0*/  @!P1 IMAD R5, R6, R10, R14 ;  /* 0x0000000a06059224 */ /* 0x000fe400078e020e */
[----:B------:R-:W-:Y:S02]  /*1400*/  @!P1 IMAD.MOV.U32 R14, RZ, RZ, R3 ;  /* 0x000000ffff0e9224 */ /* 0x000fe400078e0003 */
[----:B------:R-:W-:-:S02]  /*1410*/  IMAD R2, R9, R2, R109 ;  /* 0x0000000209027224 */ /* 0x000fc400078e026d */
[----:B------:R-:W-:Y:S02]  /*1420*/  IMAD R108, R5, R4, R7 ;  /* 0x00000004056c7224 */ /* 0x000fe400078e0207 */
[----:B------:R-:W-:Y:S02]  /*1430*/  IMAD R109, R14, R9, R2 ;  /* 0x000000090e6d7224 */ /* 0x000fe400078e0202 */
.L_x_16:
[----:B------:R-:W1:Y:S01]  /*1440*/  LDCU UR4, c[0x0][0xb30] ;  /* 0x00016600ff0477ac */ /* 0x000e620008000800 */
[----:B------:R-:W2:Y:S08]  /*1450*/  S2UR UR37, SR_CgaCtaId ;  /* 0x00000000002579c3 */ /* 0x000eb00000008800 */
[----:B------:R-:W3:Y:S01]  /*1460*/  LDC R60, c[0x0][0xb24] ;  /* 0x0002c900ff3c7b82 */ /* 0x000ee20000000800 */
[----:B-1----:R-:W-:-:S09]  /*1470*/  UISETP.NE.AND UP1, UPT, UR4, 0x1, UPT ;  /* 0x000000010400788c */ /* 0x002fd2000bf25270 */
[----:B--2---:R-:W-:Y:S05]  /*1480*/  BRA.U UP1, `(.L_x_17) ;  /* 0x0000000101407547 */ /* 0x004fea000b800000 */
[----:B------:R-:W1:Y:S08]  /*1490*/  LDC.64 R4, c[0x0][0xb10] ;  /* 0x0002c400ff047b82 */ /* 0x000e700000000a00 */
[----:B------:R-:W2:Y:S08]  /*14a0*/  LDC.64 R2, c[0x0][0xb18] ;  /* 0x0002c600ff027b82 */ /* 0x000eb00000000a00 */
[----:B------:R-:W4:Y:S08]  /*14b0*/  LDC R6, c[0x0][0xb20] ;  /* 0x0002c800ff067b82 */ /* 0x000f300000000800 */
[----:B------:R-:W3:Y:S01]  /*14c0*/  LDC R7, c[0x0][0xb0c] ;  /* 0x0002c300ff077b82 */ /* 0x000ee20000000800 */
[----:B-1----:R-:W-:-:S05]  /*14d0*/  IMAD.HI.U32 R4, R109, R4, RZ ;  /* 0x000000046d047227 */ /* 0x002fca00078e00ff */
[----:B------:R-:W-:Y:S01]  /*14e0*/  SHF.R.U32.HI R4, RZ, R5, R4 ;  /* 0x00000005ff047219 */ /* 0x000fe20000011604 */
[----:B--2---:R-:W-:Y:S01]  /*14f0*/  IMAD.HI.U32 R3, R108, R3, RZ ;  /* 0x000000036c037227 */ /* 0x004fe200078e00ff */
[----:B------:R-:W-:-:S04]  /*1500*/  ISETP.NE.AND P0, PT, R2, 0x1, PT ;  /* 0x000000010200780c */ /* 0x000fc80003f05270 */
[----:B----4-:R-:W-:-:S04]  /*1510*/  SHF.R.U32.HI R3, RZ, R6, R3 ;  /* 0x00000006ff037219 */ /* 0x010fc80000011603 */
[----:B------:R-:W-:Y:S02]  /*1520*/  SEL R3, R108, R3, !P0 ;  /* 0x000000036c037207 */ /* 0x000fe40004000000 */
[----:B---3--:R-:W-:-:S04]  /*1530*/  ISETP.NE.AND P1, PT, R7, 0x1, PT ;  /* 0x000000010700780c */ /* 0x008fc80003f25270 */
[----:B------:R-:W-:-:S05]  /*1540*/  SEL R4, R109, R4, !P1 ;  /* 0x000000046d047207 */ /* 0x000fca0004800000 */
[----:B------:R-:W-:Y:S02]  /*1550*/  IMAD.IADD R5, R3, 0x1, -R4 ;  /* 0x0000000103057824 */ /* 0x000fe400078e0a04 */
[----:B------:R-:W-:Y:S02]  /*1560*/  IMAD.IADD R3, R4, 0x1, -R3 ;  /* 0x0000000104037824 */ /* 0x000fe400078e0a03 */
[----:B------:R-:W-:Y:S02]  /*1570*/  IMAD R109, R5, R7, R109 ;  /* 0x00000007056d7224 */ /* 0x000fe400078e026d */
[----:B------:R-:W-:-:S07]  /*1580*/  IMAD R108, R3, R2, R108 ;  /* 0x00000002036c7224 */ /* 0x000fce00078e026c */
.L_x_17:
[----:B------:R-:W-:Y:S01]  /*1590*/  BAR.SYNC.DEFER_BLOCKING 0x0 ;  /* 0x0000000000007b1d */ /* 0x000fe20000010000 */
[----:B------:R-:W-:Y:S01]  /*15a0*/  UISETP.NE.AND UP1, UPT, UR8, 0x2, UPT ;  /* 0x000000020800788c */ /* 0x000fe2000bf25270 */
[----:B------:R-:W-:Y:S02]  /*15b0*/  ISETP.NE.OR P5, PT, R0, 0x2, !P5 ;  /* 0x000000020000780c */ /* 0x000fe40006fa5670 */
[----:B------:R-:W-:-:S06]  /*15c0*/  LOP3.LUT R2, R121, 0x1f, RZ, 0xc0, !PT ;  /* 0x0000001f79027812 */ /* 0x000fcc00078ec0ff */
[----:B------:R-:W-:Y:S05]  /*15d0*/  BRA.U UP1, `(.L_x_18) ;  /* 0x0000001901e47547 */ /* 0x000fea000b800000 */
[----:B------:R-:W1:Y:S01]  /*15e0*/  LDCU UR15, c[0x0][0x38c] ;  /* 0x00007180ff0f77ac */ /* 0x000e620008000800 */
[----:B------:R-:W2:Y:S01]  /*15f0*/  LDC R8, c[0x0][0x370] ;  /* 0x0000dc00ff087b82 */ /* 0x000ea20000000800 */
[----:B------:R-:W-:Y:S01]  /*1600*/  PLOP3.LUT P1, PT, PT, PT, UP2, 0x80, 0x8 ;  /* 0x000000000008781c */ /* 0x000fe20003f2f028 */
[----:B------:R-:W-:Y:S01]  /*1610*/  IMAD.MOV.U32 R15, RZ, RZ, 0x1 ;  /* 0x00000001ff0f7424 */ /* 0x000fe200078e00ff */
[----:B------:R-:W-:Y:S01]  /*1620*/  ISETP.EQ.OR P4, PT, R2, RZ, P5 ;  /* 0x000000ff0200720c */ /* 0x000fe20002f82670 */
[----:B------:R-:W-:Y:S01]  /*1630*/  IMAD.MOV.U32 R14, RZ, RZ, RZ ;  /* 0x000000ffff0e7224 */ /* 0x000fe200078e00ff */
[----:B------:R-:W-:Y:S02]  /*1640*/  PLOP3.LUT P1, PT, P1, PT, PT, 0x8, 0x80 ;  /* 0x000000000080781c */ /* 0x000fe40000f2e170 */
[----:B------:R-:W-:Y:S01]  /*1650*/  CS2R R12, SRZ ;  /* 0x00000000000c7805 */ /* 0x000fe2000001ff00 */
[----:B------:R-:W-:Y:S01]  /*1660*/  IMAD.MOV.U32 R11, RZ, RZ, 0x1 ;  /* 0x00000001ff0b7424 */ /* 0x000fe200078e00ff */
[----:B------:R-:W4:Y:S01]  /*1670*/  LDC R0, c[0x0][0x374] ;  /* 0x0000dd00ff007b82 */ /* 0x000f220000000800 */
[----:B------:R-:W2:Y:S01]  /*1680*/  LDCU.64 UR24, c[0x0][0x348] ;  /* 0x00006900ff1877ac */ /* 0x000ea20008000a00 */
[----:B------:R-:W-:Y:S01]  /*1690*/  UMOV UR13, URZ ;  /* 0x000000ff000d7c82 */ /* 0x000fe20008000000 */
[----:B-1----:R-:W-:-:S04]  /*16a0*/  UIADD3 UR5, UPT, UPT, UR15, 0x1f, URZ ;  /* 0x0000001f0f057890 */ /* 0x002fc8000fffe0ff */
[----:B------:R-:W-:-:S04]  /*16b0*/  USHF.R.S32.HI UR4, URZ, 0x1f, UR5 ;  /* 0x0000001fff047899 */ /* 0x000fc80008011405 */
[----:B------:R-:W-:-:S04]  /*16c0*/  ULEA.HI UR4, UR4, UR5, URZ, 0x5 ;  /* 0x0000000504047291 */ /* 0x000fc8000f8f28ff */
[----:B------:R-:W-:Y:S02]  /*16d0*/  USHF.R.S32.HI UR22, URZ, 0x5, UR4 ;  /* 0x00000005ff167899 */ /* 0x000fe40008011404 */
[----:B------:R-:W-:Y:S02]  /*16e0*/  UIADD3 UR4, UPT, UPT, UR15, -0x1, URZ ;  /* 0xffffffff0f047890 */ /* 0x000fe4000fffe0ff */
[----:B------:R-:W-:Y:S02]  /*16f0*/  UISETP.LT.U32.AND UP0, UPT, UR22, 0x16, UPT ;  /* 0x000000161600788c */ /* 0x000fe4000bf01070 */
[----:B------:R-:W-:Y:S02]  /*1700*/  UISETP.GE.U32.AND UP1, UPT, UR4, -0x3f, UPT ;  /* 0xffffffc10400788c */ /* 0x000fe4000bf26070 */
[----:B------:R-:W-:Y:S02]  /*1710*/  USEL UR21, UR22, 0x16, UP0 ;  /* 0x0000001616157887 */ /* 0x000fe40008000000 */
[----:B------:R-:W-:-:S02]  /*1720*/  UIADD3 UR15, UPT, UPT, UR15, 0x3e, URZ ;  /* 0x0000003e0f0f7890 */ /* 0x000fc4000fffe0ff */
[----:B------:R-:W-:Y:S02]  /*1730*/  UIADD3 UR7, UPT, UPT, UR21, -0x1, URZ ;  /* 0xffffffff15077890 */ /* 0x000fe4000fffe0ff */
[----:B------:R-:W-:-:S03]  /*1740*/  UIADD3 UR14, UPT, UPT, UR22, -UR21, URZ ;  /* 0x80000015160e7290 */ /* 0x000fc6000fffe0ff */
[----:B------:R-:W-:-:S04]  /*1750*/  @UP1 UIADD3 UR7, UPT, UPT, UR21, URZ, URZ ;  /* 0x000000ff15071290 */ /* 0x000fc8000fffe0ff */
[----:B--2---:R-:W-:-:S12]  /*1760*/  UIADD3 UR7, UPT, UPT, UR7, 0x1, URZ ;  /* 0x0000000107077890 */ /* 0x004fd8000fffe0ff */
.L_x_36:
[----:B------:R-:W-:Y:S01]  /*1770*/  UISETP.NE.AND UP0, UPT, UR37, URZ, UPT ;  /* 0x000000ff2500728c */ /* 0x000fe2000bf05270 */
[----:B------:R-:W1:Y:S08]  /*1780*/  S2UR UR37, SR_CgaCtaId ;  /* 0x00000000002579c3 */ /* 0x000e700000008800 */
[----:B------:R-:W-:Y:S05]  /*1790*/  BRA.U UP0, `(.L_x_19) ;  /* 0x0000000100347547 */ /* 0x000fea000b800000 */
[----:B------:R-:W2:Y:S01]  /*17a0*/  S2R R2, SR_CgaCtaId ;  /* 0x0000000000027919 */ /* 0x000ea20000008800 */
[----:B------:R-:W-:-:S04]  /*17b0*/  MOV R3, 0x400 ;  /* 0x0000040000037802 */ /* 0x000fc80000000f00 */
[----:B--2---:R-:W-:Y:S02]  /*17c0*/  LEA R2, R2, R3, 0x18 ;  /* 0x0000000302027211 */ /* 0x004fe400078ec0ff */
[----:B------:R-:W-:-:S03]  /*17d0*/  SHF.L.U32 R3, R11, 0x1f, RZ ;  /* 0x0000001f0b037819 */ /* 0x000fc600000006ff */
[----:B------:R-:W-:-:S04]  /*17e0*/  IMAD R2, R12, 0x8, R2 ;  /* 0x000000080c027824 */ /* 0x000fc800078e0202 */
[----:B------:R-:W2:Y:S02]  /*17f0*/  SYNCS.PHASECHK.TRANS64.TRYWAIT P0, [R2+URZ+0x200], R3 ;  /* 0x00020003020075a7 */ /* 0x000ea400080011ff */
[----:B--2---:R-:W-:Y:S05]  /*1800*/  @!P0 BRA `(.L_x_20) ;  /* 0x0000006000b08947 */ /* 0x004fea0003800000 */
.L_x_125:
[----:B------:R-:W-:Y:S01]  /*1810*/  VIADD R12, R12, 0x1 ;  /* 0x000000010c0c7836 */ /* 0x000fe20000000000 */
[----:B------:R2:W-:Y:S04]  /*1820*/  SYNCS.ARRIVE.TRANS64.A1T0 RZ, [R2+URZ+0x1f0], RZ ;  /* 0x0001f0ff02ff79a7 */ /* 0x0005e800081000ff */
[----:B------:R-:W-:-:S04]  /*1830*/  ISETP.NE.AND P0, PT, R12, 0x2, PT ;  /* 0x000000020c00780c */ /* 0x000fc80003f05270 */
[----:B------:R-:W-:Y:S02]  /*1840*/  SEL R12, R12, RZ, P0 ;  /* 0x000000ff0c0c7207 */ /* 0x000fe40000000000 */
[----:B--2---:R-:W-:-:S04]  /*1850*/  SEL R2, RZ, 0x1, P0 ;  /* 0x00000001ff027807 */ /* 0x004fc80000000000 */
[----:B------:R-:W-:-:S07]  /*1860*/  LOP3.LUT R11, R11, R2, RZ, 0x3c, !PT ;  /* 0x000000020b0b7212 */ /* 0x000fce00078e3cff */
.L_x_19:
[----:B------:R-:W-:Y:S01]  /*1870*/  UMOV UR4, 0x400 ;  /* 0x0000040000047882 */ /* 0x000fe20000000000 */
[----:B------:R-:W-:Y:S01]  /*1880*/  SHF.L.U32 R2, R15, 0x1f, RZ ;  /* 0x0000001f0f027819 */ /* 0x000fe200000006ff */
[----:B-1----:R-:W-:Y:S01]  /*1890*/  ULEA UR4, UR37, UR4, 0x18 ;  /* 0x0000000425047291 */ /* 0x002fe2000f8ec0ff */
[----:B------:R-:W-:Y:S01]  /*18a0*/  R2UR UR35, R109 ;  /* 0x000000006d2372ca */ /* 0x000fe200000e0000 */
[----:B------:R-:W-:Y:S01]  /*18b0*/  UISETP.GE.U32.AND UP0, UPT, UR15, 0x3f, UPT ;  /* 0x0000003f0f00788c */ /* 0x000fe2000bf06070 */
[----:B------:R-:W-:Y:S01]  /*18c0*/  R2UR UR11, R108 ;  /* 0x000000006c0b72ca */ /* 0x000fe200000e0000 */
[----:B------:R-:W-:Y:S01]  /*18d0*/  ULEA UR5, UR13, UR4, 0x3 ;  /* 0x000000040d057291 */ /* 0x000fe2000f8e18ff */
[----:B------:R-:W-:-:S08]  /*18e0*/  UMOV UR23, URZ ;  /* 0x000000ff00177c82 */ /* 0x000fd00008000000 */
[----:B------:R1:W2:Y:S01]  /*18f0*/  SYNCS.PHASECHK.TRANS64.TRYWAIT P0, [UR5+0xb0], R2 ;  /* 0x0000b002ff0075a7 */ /* 0x0002a20008001105 */
[----:B------:R-:W-:Y:S02]  /*1900*/  USHF.L.U32 UR35, UR35, 0x6, URZ ;  /* 0x0000000623237899 */ /* 0x000fe400080006ff */
[----:B------:R-:W-:Y:S01]  /*1910*/  UIMAD UR11, UR11, 0x50, URZ ;  /* 0x000000500b0b78a4 */ /* 0x000fe2000f8e02ff */
[----:B------:R-:W-:Y:S11]  /*1920*/  BRA.U !UP0, `(.L_x_21) ;  /* 0x0000000108a87547 */ /* 0x000ff6000b800000 */
[----:B------:R-:W-:Y:S01]  /*1930*/  UMOV UR16, URZ ;  /* 0x000000ff00107c82 */ /* 0x000fe20008000000 */
[----:B------:R-:W-:-:S05]  /*1940*/  UMOV UR6, UR13 ;  /* 0x0000000d00067c82 */ /* 0x000fca0008000000 */
.L_x_26:
[----:B--2---:R-:W-:Y:S01]  /*1950*/  @!P5 MOV R3, 0x2400 ;  /* 0x000024000003d802 */ /* 0x004fe20000000f00 */
[----:B-1----:R-:W-:Y:S01]  /*1960*/  ULEA UR33, UR6, UR4, 0x3 ;  /* 0x0000000406217291 */ /* 0x002fe2000f8e18ff */
[----:B--2---:R-:W-:Y:S11]  /*1970*/  @P0 BRA `(.L_x_22) ;  /* 0x00000000000c0947 */ /* 0x004ff60003800000 */
[----:B------:R-:W-:Y:S04]  /*1980*/  SHF.L.U32 R4, R15, 0x1f, RZ ;  /* 0x0000001f0f047819 */ /* 0x000fe800000006ff */
[----:B------:R-:W2:Y:S02]  /*1990*/  SYNCS.PHASECHK.TRANS64.TRYWAIT P0, [UR33+0xb0], R4 ;  /* 0x0000b004ff0075a7 */ /* 0x000ea40008001121 */
[----:B--2---:R-:W-:Y:S05]  /*19a0*/  @!P0 BRA `(.L_x_23) ;  /* 0x00000060005c8947 */ /* 0x004fea0003800000 */
.L_x_22:
[----:B------:R2:W-:Y:S01]  /*19b0*/  @!P5 SYNCS.ARRIVE.TRANS64 RZ, [UR33], R3 ;  /* 0x00000003ffffd9a7 */ /* 0x0005e20008000021 */
[----:B------:R-:W-:Y:S04]  /*19c0*/  BSSY.RECONVERGENT B0, `(.L_x_24) ;  /* 0x0000003000007945 */ /* 0x000fe80003800200 */
[----:B------:R-:W-:Y:S05]  /*19d0*/  @P4 BRA `(.L_x_25) ;  /* 0x0000000000044947 */ /* 0x000fea0003800000 */
[----:B------:R-:W-:Y:S05]  /*19e0*/  BPT.TRAP 0x1 ;  /* 0x000000040000795c */ /* 0x000fea0000300000 */
.L_x_25:
[----:B------:R-:W-:Y:S05]  /*19f0*/  BSYNC.RECONVERGENT B0 ;  /* 0x0000000000007941 */ /* 0x000fea0003800200 */
.L_x_24:
[----:B------:R-:W-:Y:S02]  /*1a00*/  UIADD3 UR13, UPT, UPT, UR6, 0x1, URZ ;  /* 0x00000001060d7890 */ /* 0x000fe4000fffe0ff */
[----:B------:R-:W-:Y:S02]  /*1a10*/  UIADD3 UR18, UP1, UPT, UR24, 0x80, URZ ;  /* 0x0000008018127890 */ /* 0x000fe4000ff3e0ff */
[----:B------:R-:W-:Y:S02]  /*1a20*/  UISETP.NE.AND UP0, UPT, UR13, 0x16, UPT ;  /* 0x000000160d00788c */ /* 0x000fe4000bf05270 */
[----:B------:R-:W-:Y:S02]  /*1a30*/  ULEA UR32, UR6, UR4, 0xc ;  /* 0x0000000406207291 */ /* 0x000fe4000f8e60ff */
[----:B------:R-:W-:Y:S02]  /*1a40*/  USEL UR9, URZ, 0x1, UP0 ;  /* 0x00000001ff097887 */ /* 0x000fe40008000000 */
[----:B------:R-:W-:Y:S02]  /*1a50*/  USEL UR13, UR13, URZ, UP0 ;  /* 0x000000ff0d0d7287 */ /* 0x000fe40008000000 */
[----:B------:R-:W-:Y:S02]  /*1a60*/  USHF.L.U32 UR34, UR16, 0x5, URZ ;  /* 0x0000000510227899 */ /* 0x000fe400080006ff */
[----:B------:R-:W-:Y:S01]  /*1a70*/  ULEA UR8, UR13, UR4, 0x3 ;  /* 0x000000040d087291 */ /* 0x000fe2000f8e18ff */
[----:B------:R-:W-:Y:S01]  /*1a80*/  LOP3.LUT R15, R15, UR9, RZ, 0x3c, !PT ;  /* 0x000000090f0f7c12 */ /* 0x000fe2000f8e3cff */
[----:B------:R-:W-:Y:S02]  /*1a90*/  UIADD3.X UR19, UPT, UPT, URZ, UR25, URZ, UP1, !UPT ;  /* 0x00000019ff137290 */ /* 0x000fe40008ffe4ff */
[----:B------:R-:W-:Y:S01]  /*1aa0*/  UIADD3 UR32, UPT, UPT, UR32, 0x5400, URZ ;  /* 0x0000540020207890 */ /* 0x000fe2000fffe0ff */
[----:B-1----:R-:W-:Y:S01]  /*1ab0*/  SHF.L.U32 R2, R15, 0x1f, RZ ;  /* 0x0000001f0f027819 */ /* 0x002fe200000006ff */
[----:B------:R-:W-:Y:S02]  /*1ac0*/  UIMAD UR5, UR6, 0x1400, UR4 ;  /* 0x00001400060578a4 */ /* 0x000fe4000f8e0204 */
[----:B------:R-:W-:Y:S01]  /*1ad0*/  UIADD3 UR26, UP0, UPT, UR24, 0x180, URZ ;  /* 0x00000180181a7890 */ /* 0x000fe2000ff1e0ff */
[----:B------:R1:W1:Y:S01]  /*1ae0*/  SYNCS.PHASECHK.TRANS64.TRYWAIT P0, [UR8+0xb0], R2 ;  /* 0x0000b002ff0075a7 */ /* 0x0002620008001108 */
[----:B------:R-:W-:Y:S01]  /*1af0*/  UMOV UR28, 0x0 ;  /* 0x00000000001c7882 */ /* 0x000fe20000000000 */
[----:B------:R-:W-:Y:S01]  /*1b00*/  UMOV UR29, 0x10000000 ;  /* 0x10000000001d7882 */ /* 0x000fe20000000000 */
[----:B------:R-:W-:Y:S01]  /*1b10*/  UIADD3 UR8, UPT, UPT, UR5, 0x1b400, URZ ;  /* 0x0001b40005087890 */ /* 0x000fe2000fffe0ff */
[----:B------:R1:W-:Y:S01]  /*1b20*/  UTMALDG.3D [UR32], [UR18], desc[UR28] ;  /* 0x00001c20120075b4 */ /* 0x0003e20008011000 */
[----:B------:R-:W-:Y:S02]  /*1b30*/  UIADD3.X UR27, UPT, UPT, URZ, UR25, URZ, UP0, !UPT ;  /* 0x00000019ff1b7290 */ /* 0x000fe400087fe4ff */
[----:B------:R-:W-:Y:S01]  /*1b40*/  UIADD3 UR16, UPT, UPT, UR16, 0x1, URZ ;  /* 0x0000000110107890 */ /* 0x000fe2000fffe0ff */
[----:B------:R-:W-:Y:S01]  /*1b50*/  UMOV UR12, UR36 ;  /* 0x00000024000c7c82 */ /* 0x000fe20008000000 */
[----:B------:R-:W-:Y:S01]  /*1b60*/  UMOV UR9, UR33 ;  /* 0x0000002100097c82 */ /* 0x000fe20008000000 */
[----:B------:R-:W-:Y:S01]  /*1b70*/  UMOV UR10, UR34 ;  /* 0x00000022000a7c82 */ /* 0x000fe20008000000 */
[----:B------:R-:W-:Y:S03]  /*1b80*/  UISETP.NE.AND UP0, UPT, UR16, UR7, UPT ;  /* 0x000000071000728c */ /* 0x000fe6000bf05270 */
[----:B------:R1:W-:Y:S01]  /*1b90*/  UTMALDG.3D [UR8], [UR26], desc[UR28] ;  /* 0x00001c081a0075b4 */ /* 0x0003e20008011000 */
[----:B------:R-:W-:Y:S01]  /*1ba0*/  UMOV UR23, UR7 ;  /* 0x0000000700177c82 */ /* 0x000fe20008000000 */
[----:B------:R-:W-:Y:S04]  /*1bb0*/  UMOV UR6, UR13 ;  /* 0x0000000d00067c82 */ /* 0x000fe80008000000 */
[----:B------:R-:W-:Y:S05]  /*1bc0*/  BRA.U UP0, `(.L_x_26) ;  /* 0xfffffffd00607547 */ /* 0x000fea000b83ffff */
.L_x_21:
[----:B------:R-:W-:Y:S01]  /*1bd0*/  ULEA UR5, UR13, UR4, 0x3 ;  /* 0x000000040d057291 */ /* 0x000fe2000f8e18ff */
[----:B-1----:R-:W-:Y:S01]  /*1be0*/  SHF.L.U32 R2, R15, 0x1f, RZ ;  /* 0x0000001f0f027819 */ /* 0x002fe200000006ff */
[----:B------:R-:W-:Y:S01]  /*1bf0*/  @!P1 SYNCS.ARRIVE.TRANS64.A1T0 RZ, [UR4+0x188], RZ ;  /* 0x000188ffffff99a7 */ /* 0x000fe20008100004 */
[----:B------:R-:W-:-:S06]  /*1c00*/  UISETP.GT.AND UP0, UPT, UR22, UR21, UPT ;  /* 0x000000151600728c */ /* 0x000fcc000bf04270 */
[----:B--2---:R1:W2:Y:S03]  /*1c10*/  SYNCS.PHASECHK.TRANS64.TRYWAIT P0, [UR5+0xb0], R2 ;  /* 0x0000b002ff0075a7 */ /* 0x0042a60008001105 */
[----:B------:R-:W-:Y:S05]  /*1c20*/  BRA.U !UP0, `(.L_x_27) ;  /* 0x0000000108ac7547 */ /* 0x000fea000b800000 */
[----:B------:R-:W-:Y:S01]  /*1c30*/  UIADD3 UR26, UPT, UPT, UR14, UR23, URZ ;  /* 0x000000170e1a7290 */ /* 0x000fe2000fffe0ff */
[----:B------:R-:W-:-:S11]  /*1c40*/  UMOV UR6, UR13 ;  /* 0x0000000d00067c82 */ /* 0x000fd60008000000 */
.L_x_32:
[----:B--2---:R-:W-:Y:S01]  /*1c50*/  @!P5 MOV R3, 0x2400 ;  /* 0x000024000003d802 */ /* 0x004fe20000000f00 */
[----:B-1----:R-:W-:Y:S01]  /*1c60*/  ULEA UR17, UR6, UR4, 0x3 ;  /* 0x0000000406117291 */ /* 0x002fe2000f8e18ff */
[----:B--2---:R-:W-:Y:S11]  /*1c70*/  @P0 BRA `(.L_x_28) ;  /* 0x00000000000c0947 */ /* 0x004ff60003800000 */
[----:B------:R-:W-:Y:S04]  /*1c80*/  SHF.L.U32 R4, R15, 0x1f, RZ ;  /* 0x0000001f0f047819 */ /* 0x000fe800000006ff */
[----:B------:R-:W2:Y:S02]  /*1c90*/  SYNCS.PHASECHK.TRANS64.TRYWAIT P0, [UR17+0xb0], R4 ;  /* 0x0000b004ff0075a7 */ /* 0x000ea40008001111 */
[----:B--2---:R-:W-:Y:S05]  /*1ca0*/  @!P0 BRA `(.L_x_29) ;  /* 0x0000005c00b48947 */ /* 0x004fea0003800000 */
.L_x_28:
[----:B------:R2:W-:Y:S01]  /*1cb0*/  @!P5 SYNCS.ARRIVE.TRANS64 RZ, [UR17], R3 ;  /* 0x00000003ffffd9a7 */ /* 0x0005e20008000011 */
[----:B------:R-:W-:Y:S04]  /*1cc0*/  BSSY.RECONVERGENT B0, `(.L_x_30) ;  /* 0x0000003000007945 */ /* 0x000fe80003800200 */
[----:B------:R-:W-:Y:S05]  /*1cd0*/  @P4 BRA `(.L_x_31) ;  /* 0x0000000000044947 */ /* 0x000fea0003800000 */
[----:B------:R-:W-:Y:S05]  /*1ce0*/  BPT.TRAP 0x1 ;  /* 0x000000040000795c */ /* 0x000fea0000300000 */
.L_x_31:
[----:B------:R-:W-:Y:S05]  /*1cf0*/  BSYNC.RECONVERGENT B0 ;  /* 0x0000000000007941 */ /* 0x000fea0003800200 */
.L_x_30:
[----:B------:R-:W-:Y:S02]  /*1d00*/  UIADD3 UR13, UPT, UPT, UR6, 0x1, URZ ;  /* 0x00000001060d7890 */ /* 0x000fe4000fffe0ff */
[----:B------:R-:W-:Y:S02]  /*1d10*/  ULEA UR16, UR6, UR4, 0xc ;  /* 0x0000000406107291 */ /* 0x000fe4000f8e60ff */
[----:B------:R-:W-:Y:S02]  /*1d20*/  UISETP.NE.AND UP0, UPT, UR13, 0x16, UPT ;  /* 0x000000160d00788c */ /* 0x000fe4000bf05270 */
[----:B------:R-:W-:Y:S02]  /*1d30*/  UIADD3 UR32, UP1, UPT, UR24, 0x80, URZ ;  /* 0x0000008018207890 */ /* 0x000fe4000ff3e0ff */
[----:B------:R-:W-:Y:S02]  /*1d40*/  USEL UR9, URZ, 0x1, UP0 ;  /* 0x00000001ff097887 */ /* 0x000fe40008000000 */
[----:B------:R-:W-:Y:S02]  /*1d50*/  USEL UR13, UR13, URZ, UP0 ;  /* 0x000000ff0d0d7287 */ /* 0x000fe40008000000 */
[----:B------:R-:W-:Y:S02]  /*1d60*/  USHF.L.U32 UR18, UR23, 0x5, URZ ;  /* 0x0000000517127899 */ /* 0x000fe400080006ff */
[----:B------:R-:W-:Y:S01]  /*1d70*/  ULEA UR8, UR13, UR4, 0x3 ;  /* 0x000000040d087291 */ /* 0x000fe2000f8e18ff */
[----:B------:R-:W-:Y:S01]  /*1d80*/  LOP3.LUT R15, R15, UR9, RZ, 0x3c, !PT ;  /* 0x000000090f0f7c12 */ /* 0x000fe2000f8e3cff */
[----:B------:R-:W-:Y:S02]  /*1d90*/  UIADD3 UR16, UPT, UPT, UR16, 0x5400, URZ ;  /* 0x0000540010107890 */ /* 0x000fe4000fffe0ff */
[----:B------:R-:W-:Y:S01]  /*1da0*/  UIADD3.X UR33, UPT, UPT, URZ, UR25, URZ, UP1, !UPT ;  /* 0x00000019ff217290 */ /* 0x000fe20008ffe4ff */
[----:B-1----:R-:W-:Y:S01]  /*1db0*/  SHF.L.U32 R2, R15, 0x1f, RZ ;  /* 0x0000001f0f027819 */ /* 0x002fe200000006ff */
[----:B------:R-:W-:Y:S02]  /*1dc0*/  UIMAD UR5, UR6, 0x1400, UR4 ;  /* 0x00001400060578a4 */ /* 0x000fe4000f8e0204 */
[----:B------:R-:W-:Y:S01]  /*1dd0*/  UIADD3 UR30, UP0, UPT, UR24, 0x180, URZ ;  /* 0x00000180181e7890 */ /* 0x000fe2000ff1e0ff */
[----:B------:R1:W1:Y:S01]  /*1de0*/  SYNCS.PHASECHK.TRANS64.TRYWAIT P0, [UR8+0xb0], R2 ;  /* 0x0000b002ff0075a7 */ /* 0x0002620008001108 */
[----:B------:R-:W-:Y:S01]  /*1df0*/  UIADD3 UR8, UPT, UPT, UR5, 0x1b400, URZ ;  /* 0x0001b40005087890 */ /* 0x000fe2000fffe0ff */
[----:B------:R-:W-:Y:S01]  /*1e00*/  UMOV UR28, 0x0 ;  /* 0x00000000001c7882 */ /* 0x000fe20000000000 */
[----:B------:R-:W-:Y:S01]  /*1e10*/  UMOV UR29, 0x10000000 ;  /* 0x10000000001d7882 */ /* 0x000fe20000000000 */
[----:B------:R-:W-:Y:S01]  /*1e20*/  UMOV UR19, UR35 ;  /* 0x0000002300137c82 */ /* 0x000fe20008000000 */
[----:B------:R-:W-:Y:S01]  /*1e30*/  UMOV UR20, UR36 ;  /* 0x0000002400147c82 */ /* 0x000fe20008000000 */
[----:B------:R-:W-:Y:S01]  /*1e40*/  UIADD3.X UR31, UPT, UPT, URZ, UR25, URZ, UP0, !UPT ;  /* 0x00000019ff1f7290 */ /* 0x000fe200087fe4ff */
[----:B------:R1:W-:Y:S01]  /*1e50*/  UTMALDG.3D [UR16], [UR32], desc[UR28] ;  /* 0x00001c10200075b4 */ /* 0x0003e20008011000 */
[----:B------:R-:W-:Y:S01]  /*1e60*/  UIADD3 UR23, UPT, UPT, UR23, 0x1, URZ ;  /* 0x0000000117177890 */ /* 0x000fe2000fffe0ff */
[----:B------:R-:W-:Y:S01]  /*1e70*/  UMOV UR12, UR36 ;  /* 0x00000024000c7c82 */ /* 0x000fe20008000000 */
[----:B------:R-:W-:Y:S01]  /*1e80*/  UMOV UR9, UR17 ;  /* 0x0000001100097c82 */ /* 0x000fe20008000000 */
[----:B------:R-:W-:Y:S01]  /*1e90*/  UMOV UR10, UR18 ;  /* 0x00000012000a7c82 */ /* 0x000fe20008000000 */
[----:B------:R-:W-:Y:S03]  /*1ea0*/  UISETP.NE.AND UP0, UPT, UR23, UR26, UPT ;  /* 0x0000001a1700728c */ /* 0x000fe6000bf05270 */
[----:B------:R1:W-:Y:S01]  /*1eb0*/  UTMALDG.3D [UR8], [UR30], desc[UR28] ;  /* 0x00001c081e0075b4 */ /* 0x0003e20008011000 */
[----:B------:R-:W-:Y:S05]  /*1ec0*/  UMOV UR6, UR13 ;  /* 0x0000000d00067c82 */ /* 0x000fea0008000000 */
[----:B------:R-:W-:Y:S05]  /*1ed0*/  BRA.U UP0, `(.L_x_32) ;  /* 0xfffffffd005c7547 */ /* 0x000fea000b83ffff */
.L_x_27:
[C---:B-1----:R-:W-:Y:S01]  /*1ee0*/  LEA R2, R14.reuse, UR4, 0x3 ;  /* 0x000000040e027c11 */ /* 0x042fe2000f8e18ff */
[----:B------:R-:W-:Y:S01]  /*1ef0*/  NOP ;  /* 0x0000000000007918 */ /* 0x000fe20000000000 */
[----:B--2---:R-:W-:Y:S02]  /*1f00*/  SHF.L.U32 R3, R13, 0x1f, RZ ;  /* 0x0000001f0d037819 */ /* 0x004fe400000006ff */
[----:B------:R-:W-:Y:S02]  /*1f10*/  LEA R4, R14, UR4, 0x4 ;  /* 0x000000040e047c11 */ /* 0x000fe4000f8e20ff */
[----:B------:R-:W1:Y:S02]  /*1f20*/  SYNCS.PHASECHK.TRANS64.TRYWAIT P0, [R2+URZ+0x190], R3 ;  /* 0x00019003020075a7 */ /* 0x000e6400080011ff */
[----:B-1----:R-:W-:Y:S05]  /*1f30*/  @!P0 BRA `(.L_x_33) ;  /* 0x0000005c00288947 */ /* 0x002fea0003800000 */
.L_x_128:
[----:B------:R-:W2:Y:S01]  /*1f40*/  LDS.128 R4, [R4+0x220] ;  /* 0x0002200004047984 */ /* 0x000ea20000000c00 */
[----:B---3--:R-:W-:Y:S01]  /*1f50*/  ISETP.GE.AND P0, PT, R60, 0x1, PT ;  /* 0x000000013c00780c */ /* 0x008fe20003f06270 */
[----:B-1----:R-:W-:Y:S01]  /*1f60*/  VIADD R2, R2, 0x1a0 ;  /* 0x000001a002027836 */ /* 0x002fe20000000000 */
[----:B------:R-:W-:Y:S01]  /*1f70*/  @!PT LDS RZ, [RZ] ;  /* 0x00000000fffff984 */ /* 0x000fe20000000800 */
[----:B------:R-:W-:Y:S01]  /*1f80*/  @!PT LDS RZ, [RZ] ;  /* 0x00000000fffff984 */ /* 0x000fe20000000800 */
[----:B------:R-:W-:Y:S01]  /*1f90*/  @!PT LDS RZ, [RZ] ;  /* 0x00000000fffff984 */ /* 0x000fe20000000800 */
[----:B------:R-:W-:Y:S01]  /*1fa0*/  @!PT LDS RZ, [RZ] ;  /* 0x00000000fffff984 */ /* 0x000fe20000000800 */
[----:B------:R1:W-:Y:S06]  /*1fb0*/  MEMBAR.ALL.CTA ;  /* 0x0000000000007992 */ /* 0x0003ec0000008000 */
[----:B-1----:R-:W1:Y:S01]  /*1fc0*/  FENCE.VIEW.ASYNC.S ;  /* 0x00000000000073c6 */ /* 0x002e620000000000 */
[----:B------:R-:W-:-:S04]  /*1fd0*/  PRMT R2, RZ, 0x654, R2 ;  /* 0x00000654ff027816 */ /* 0x000fc80000000002 */
[----:B-1----:R1:W-:Y:S01]  /*1fe0*/  SYNCS.ARRIVE.TRANS64.RED.A1T0 RZ, [R2+URZ], RZ ;  /* 0x000000ff02ff79a7 */ /* 0x0023e200081004ff */
[----:B--2---:R-:W-:-:S13]  /*1ff0*/  LOP3.LUT P2, RZ, R6, 0x1, RZ, 0xc0, !PT ;  /* 0x0000000106ff7812 */ /* 0x004fda000784c0ff */
[----:B------:R-:W-:Y:S01]  /*2000*/  @P2 SHF.R.U32.HI R3, RZ, 0x10, R5 ;  /* 0x00000010ff032819 */ /* 0x000fe20000011605 */
[----:B------:R-:W-:Y:S01]  /*2010*/  VOTEU.ANY UP0, P2 ;  /* 0x0000000000ff7886 */ /* 0x000fe20001000100 */
[----:B------:R-:W-:Y:S02]  /*2020*/  @P2 MOV R10, R4 ;  /* 0x00000004000a2202 */ /* 0x000fe40000000f00 */
[----:B------:R-:W-:Y:S02]  /*2030*/  @P2 R2UR.BROADCAST UR5, R3 ;  /* 0x00000000030522ca */ /* 0x000fe400008e0000 */
[----:B------:R-:W-:-:S11]  /*2040*/  @P2 LOP3.LUT R9, R5, 0xffff, RZ, 0xc0, !PT ;  /* 0x0000ffff05092812 */ /* 0x000fd600078ec0ff */
[----:B------:R-:W-:Y:S01]  /*2050*/  @UP0 UMOV UR36, UR5 ;  /* 0x0000000500240c82 */ /* 0x000fe20008000000 */
[----:B-1----:R-:W-:Y:S05]  /*2060*/  @!P0 BRA `(.L_x_34) ;  /* 0x0000000000b88947 */ /* 0x002fea0003800000 */
[----:B------:R-:W4:Y:S01]  /*2070*/  LDC.64 R4, c[0x0][0xb18] ;  /* 0x0002c600ff047b82 */ /* 0x000f220000000a00 */
[----:B------:R-:W-:-:S07]  /*2080*/  ISETP.NE.AND P3, PT, R60, 0x1, PT ;  /* 0x000000013c00780c */ /* 0x000fce0003f65270 */
[----:B------:R-:W1:Y:S08]  /*2090*/  LDC.64 R6, c[0x0][0xb10] ;  /* 0x0002c400ff067b82 */ /* 0x000e700000000a00 */
[----:B------:R-:W2:Y:S08]  /*20a0*/  LDC R16, c[0x0][0xb20] ;  /* 0x0002c800ff107b82 */ /* 0x000eb00000000800 */
[----:B------:R-:W3:Y:S01]  /*20b0*/  LDC R17, c[0x0][0xb0c] ;  /* 0x0002c300ff117b82 */ /* 0x000ee20000000800 */
[----:B----4-:R-:W-:Y:S01]  /*20c0*/  IMAD.HI.U32 R19, R0, R5, RZ ;  /* 0x0000000500137227 */ /* 0x010fe200078e00ff */
[----:B------:R-:W-:-:S03]  /*20d0*/  ISETP.NE.AND P0, PT, R4, 0x1, PT ;  /* 0x000000010400780c */ /* 0x000fc60003f05270 */
[----:B------:R-:W-:-:S03]  /*20e0*/  IMAD.HI.U32 R5, R9, R5, RZ ;  /* 0x0000000509057227 */ /* 0x000fc600078e00ff */
[----:B------:R-:W4:Y:S01]  /*20f0*/  LDC.64 R2, c[0x0][0xb28] ;  /* 0x0002ca00ff027b82 */ /* 0x000f220000000a00 */
[----:B-1----:R-:W-:-:S04]  /*2100*/  IMAD.HI.U32 R20, R8, R6, RZ ;  /* 0x0000000608147227 */ /* 0x002fc800078e00ff */
[----:B------:R-:W-:Y:S01]  /*2110*/  IMAD.HI.U32 R21, R10, R6, RZ ;  /* 0x000000060a157227 */ /* 0x000fe200078e00ff */
[----:B------:R-:W-:Y:S02]  /*2120*/  SHF.R.U32.HI R20, RZ, R7, R20 ;  /* 0x00000007ff147219 */ /* 0x000fe40000011614 */
[-C--:B--2---:R-:W-:Y:S02]  /*2130*/  SHF.R.U32.HI R19, RZ, R16.reuse, R19 ;  /* 0x00000010ff137219 */ /* 0x084fe40000011613 */
[----:B------:R-:W-:Y:S02]  /*2140*/  SHF.R.U32.HI R5, RZ, R16, R5 ;  /* 0x00000010ff057219 */ /* 0x000fe40000011605 */
[----:B------:R-:W-:Y:S02]  /*2150*/  SEL R19, R0, R19, !P0 ;  /* 0x0000001300137207 */ /* 0x000fe40004000000 */
[----:B------:R-:W-:Y:S02]  /*2160*/  SHF.R.U32.HI R21, RZ, R7, R21 ;  /* 0x00000007ff157219 */ /* 0x000fe40000011615 */
[----:B---3--:R-:W-:-:S02]  /*2170*/  ISETP.NE.AND P1, PT, R17, 0x1, PT ;  /* 0x000000011100780c */ /* 0x008fc40003f25270 */
[----:B------:R-:W-:Y:S02]  /*2180*/  SEL R5, R9, R5, !P0 ;  /* 0x0000000509057207 */ /* 0x000fe40004000000 */
[----:B------:R-:W-:Y:S02]  /*2190*/  SEL R20, R8, R20, !P1 ;  /* 0x0000001408147207 */ /* 0x000fe40004800000 */
[----:B------:R-:W-:Y:S01]  /*21a0*/  SEL R21, R10, R21, !P1 ;  /* 0x000000150a157207 */ /* 0x000fe20004800000 */
[----:B----4-:R-:W-:-:S04]  /*21b0*/  IMAD.HI.U32 R18, R19, R2, RZ ;  /* 0x0000000213127227 */ /* 0x010fc800078e00ff */
        /* <DEDUP_REMOVED lines=10> */
[----:B------:R-:W-:-:S04]  /*2260*/  @!P0 IMAD.HI.U32 R7, R21, R2, RZ ;  /* 0x0000000215078227 */ /* 0x000fc800078e00ff */
[----:B------:R-:W-:Y:S01]  /*2270*/  IMAD.MOV R2, RZ, RZ, -R6 ;  /* 0x000000ffff027224 */ /* 0x000fe200078e0a06 */
[----:B------:R-:W-:Y:S02]  /*2280*/  @!P0 SHF.R.U32.HI R3, RZ, R3, R7 ;  /* 0x00000003ff038219 */ /* 0x000fe40000011607 */
[----:B------:R-:W-:Y:S01]  /*2290*/  IADD3 R7, PT, PT, -R5, RZ, RZ ;  /* 0x000000ff05077210 */ /* 0x000fe20007ffe1ff */
[----:B------:R-:W-:Y:S01]  /*22a0*/  IMAD R2, R60, R2, R5 ;  /* 0x000000023c027224 */ /* 0x000fe200078e0205 */
        /* <DEDUP_REMOVED lines=10> */
.L_x_34:
[----:B------:R-:W1:Y:S02]  /*2350*/  LDCU UR5, c[0x0][0xb30] ;  /* 0x00016600ff0577ac */ /* 0x000e640008000800 */
[----:B-1----:R-:W-:-:S09]  /*2360*/  UISETP.NE.AND UP0, UPT, UR5, 0x1, UPT ;  /* 0x000000010500788c */ /* 0x002fd2000bf05270 */
[----:B------:R-:W-:Y:S05]  /*2370*/  BRA.U UP0, `(.L_x_35) ;  /* 0x0000000100407547 */ /* 0x000fea000b800000 */
[----:B------:R-:W1:Y:S08]  /*2380*/  LDC.64 R4, c[0x0][0xb10] ;  /* 0x0002c400ff047b82 */ /* 0x000e700000000a00 */
[----:B------:R-:W2:Y:S08]  /*2390*/  LDC.64 R2, c[0x0][0xb18] ;  /* 0x0002c600ff027b82 */ /* 0x000eb00000000a00 */
[----:B------:R-:W3:Y:S08]  /*23a0*/  LDC R6, c[0x0][0xb20] ;  /* 0x0002c800ff067b82 */ /* 0x000ef00000000800 */
[----:B------:R-:W4:Y:S01]  /*23b0*/  LDC R7, c[0x0][0xb0c] ;  /* 0x0002c300ff077b82 */ /* 0x000f220000000800 */
[----:B-1----:R-:W-:-:S05]  /*23c0*/  IMAD.HI.U32 R4, R10, R4, RZ ;  /* 0x000000040a047227 */ /* 0x002fca00078e00ff */
[----:B------:R-:W-:Y:S01]  /*23d0*/  SHF.R.U32.HI R4, RZ, R5, R4 ;  /* 0x00000005ff047219 */ /* 0x000fe20000011604 */
[----:B--2---:R-:W-:Y:S01]  /*23e0*/  IMAD.HI.U32 R3, R9, R3, RZ ;  /* 0x0000000309037227 */ /* 0x004fe200078e00ff */
[----:B------:R-:W-:-:S04]  /*23f0*/  ISETP.NE.AND P0, PT, R2, 0x1, PT ;  /* 0x000000010200780c */ /* 0x000fc80003f05270 */
[----:B---3--:R-:W-:-:S04]  /*2400*/  SHF.R.U32.HI R3, RZ, R6, R3 ;  /* 0x00000006ff037219 */ /* 0x008fc80000011603 */
[----:B------:R-:W-:Y:S02]  /*2410*/  SEL R3, R9, R3, !P0 ;  /* 0x0000000309037207 */ /* 0x000fe40004000000 */
[----:B----4-:R-:W-:-:S04]  /*2420*/  ISETP.NE.AND P1, PT, R7, 0x1, PT ;  /* 0x000000010700780c */ /* 0x010fc80003f25270 */
[----:B------:R-:W-:-:S05]  /*2430*/  SEL R4, R10, R4, !P1 ;  /* 0x000000040a047207 */ /* 0x000fca0004800000 */
[----:B------:R-:W-:Y:S02]  /*2440*/  IMAD.IADD R5, R3, 0x1, -R4 ;  /* 0x0000000103057824 */ /* 0x000fe400078e0a04 */
[----:B------:R-:W-:Y:S02]  /*2450*/  IMAD.IADD R3, R4, 0x1, -R3 ;  /* 0x0000000104037824 */ /* 0x000fe400078e0a03 */
[----:B------:R-:W-:Y:S02]  /*2460*/  IMAD R10, R5, R7, R10 ;  /* 0x00000007050a7224 */ /* 0x000fe400078e020a */
[----:B------:R-:W-:-:S07]  /*2470*/  IMAD R9, R3, R2, R9 ;  /* 0x0000000203097224 */ /* 0x000fce00078e0209 */
.L_x_35:
[----:B------:R-:W-:Y:S01]  /*2480*/  VIADD R14, R14, 0x1 ;  /* 0x000000010e0e7836 */ /* 0x000fe20000000000 */
[----:B------:R-:W-:Y:S01]  /*2490*/  PLOP3.LUT P1, PT, PT, PT, PT, 0x80, 0x8 ;  /* 0x000000000008781c */ /* 0x000fe20003f2f070 */
[----:B------:R-:W-:Y:S02]  /*24a0*/  IMAD.IADD R109, R10, 0x1, R107 ;  /* 0x000000010a6d7824 */ /* 0x000fe400078e026b */
[----:B------:R-:W-:Y:S01]  /*24b0*/  IMAD.IADD R108, R9, 0x1, R106 ;  /* 0x00000001096c7824 */ /* 0x000fe200078e026a */
[----:B------:R-:W-:-:S04]  /*24c0*/  ISETP.NE.AND P0, PT, R14, 0x2, PT ;  /* 0x000000020e00780c */ /* 0x000fc80003f05270 */
[----:B------:R-:W-:Y:S02]  /*24d0*/  SEL R2, RZ, 0x1, P0 ;  /* 0x00000001ff027807 */ /* 0x000fe40000000000 */
[----:B------:R-:W-:Y:S02]  /*24e0*/  SEL R14, R14, RZ, P0 ;  /* 0x000000ff0e0e7207 */ /* 0x000fe40000000000 */
[----:B------:R-:W-:Y:S01]  /*24f0*/  LOP3.LUT R13, R13, R2, RZ, 0x3c, !PT ;  /* 0x000000020d0d7212 */ /* 0x000fe200078e3cff */
[----:B------:R-:W-:Y:S06]  /*2500*/  @P2 BRA `(.L_x_36) ;  /* 0xfffffff000982947 */ /* 0x000fec000383ffff */
[----:B------:R-:W-:Y:S01]  /*2510*/  UIADD3 UR4, UPT, UPT, UR4, 0xb0, URZ ;  /* 0x000000b004047890 */ /* 0x000fe2000fffe0ff */
[----:B------:R-:W-:-:S03]  /*2520*/  SHF.L.U32 R2, R15, 0x1f, RZ ;  /* 0x0000001f0f027819 */ /* 0x000fc600000006ff */
[----:B------:R-:W-:-:S09]  /*2530*/  ULEA UR5, UR13, UR4, 0x3 ;  /* 0x000000040d057291 */ /* 0x000fd2000f8e18ff */
[----:B------:R-:W1:Y:S02]  /*2540*/  SYNCS.PHASECHK.TRANS64.TRYWAIT P0, [UR5], R2 ;  /* 0x00000002ff0075a7 */ /* 0x000e640008001105 */
[----:B-1----:R-:W-:Y:S05]  /*2550*/  @!P0 BRA `(.L_x_37) ;  /* 0x0000005400b48947 */ /* 0x002fea0003800000 */
.L_x_130:
[----:B------:R-:W-:-:S04]  /*2560*/  UIADD3 UR6, UPT, UPT, UR13, 0x1, URZ ;  /* 0x000000010d067890 */ /* 0x000fc8000fffe0ff */
[----:B------:R-:W-:-:S04]  /*2570*/  UISETP.NE.AND UP0, UPT, UR6, 0x16, UPT ;  /* 0x000000160600788c */ /* 0x000fc8000bf05270 */
[----:B------:R-:W-:Y:S02]  /*2580*/  USEL UR7, URZ, 0x1, UP0 ;  /* 0x00000001ff077887 */ /* 0x000fe40008000000 */
[----:B------:R-:W-:-:S04]  /*2590*/  USEL UR6, UR6, URZ, UP0 ;  /* 0x000000ff06067287 */ /* 0x000fc80008000000 */
[----:B------:R-:W-:Y:S01]  /*25a0*/  ULEA UR5, UR6, UR4, 0x3 ;  /* 0x0000000406057291 */ /* 0x000fe2000f8e18ff */
[----:B-1----:R-:W-:-:S04]  /*25b0*/  LOP3.LUT R2, R15, UR7, RZ, 0x3c, !PT ;  /* 0x000000070f027c12 */ /* 0x002fc8000f8e3cff */
[----:B------:R-:W-:-:S04]  /*25c0*/  SHF.L.U32 R3, R2, 0x1f, RZ ;  /* 0x0000001f02037819 */ /* 0x000fc800000006ff */
[----:B------:R-:W1:Y:S02]  /*25d0*/  SYNCS.PHASECHK.TRANS64.TRYWAIT P0, [UR5], R3 ;  /* 0x00000003ff0075a7 */ /* 0x000e640008001105 */
[----:B-1----:R-:W-:Y:S05]  /*25e0*/  @!P0 BRA `(.L_x_38) ;  /* 0x0000005400a88947 */ /* 0x002fea0003800000 */
.L_x_132:
[----:B------:R-:W-:-:S04]  /*25f0*/  UIADD3 UR6, UPT, UPT, UR6, 0x1, URZ ;  /* 0x0000000106067890 */ /* 0x000fc8000fffe0ff */
[----:B------:R-:W-:-:S04]  /*2600*/  UISETP.NE.AND UP0, UPT, UR6, 0x16, UPT ;  /* 0x000000160600788c */ /* 0x000fc8000bf05270 */
[----:B------:R-:W-:Y:S02]  /*2610*/  USEL UR7, URZ, 0x1, UP0 ;  /* 0x00000001ff077887 */ /* 0x000fe40008000000 */
[----:B------:R-:W-:-:S04]  /*2620*/  USEL UR6, UR6, URZ, UP0 ;  /* 0x000000ff06067287 */ /* 0x000fc80008000000 */
[----:B------:R-:W-:Y:S01]  /*2630*/  ULEA UR5, UR6, UR4, 0x3 ;  /* 0x0000000406057291 */ /* 0x000fe2000f8e18ff */
[----:B------:R-:W-:-:S04]  /*2640*/  LOP3.LUT R2, R2, UR7, RZ, 0x3c, !PT ;  /* 0x0000000702027c12 */ /* 0x000fc8000f8e3cff */
[----:B-1----:R-:W-:-:S04]  /*2650*/  SHF.L.U32 R3, R2, 0x1f, RZ ;  /* 0x0000001f02037819 */ /* 0x002fc800000006ff */
[----:B------:R-:W1:Y:S02]  /*2660*/  SYNCS.PHASECHK.TRANS64.TRYWAIT P0, [UR5], R3 ;  /* 0x00000003ff0075a7 */ /* 0x000e640008001105 */
[----:B-1----:R-:W-:Y:S05]  /*2670*/  @!P0 BRA `(.L_x_39) ;  /* 0x00000054009c8947 */ /* 0x002fea0003800000 */
.L_x_134:
        /* <DEDUP_REMOVED lines=9> */
.L_x_136:
        /* <DEDUP_REMOVED lines=9> */
.L_x_138:
        /* <DEDUP_REMOVED lines=9> */
.L_x_140:
        /* <DEDUP_REMOVED lines=9> */
.L_x_142:
        /* <DEDUP_REMOVED lines=9> */
.L_x_144:
        /* <DEDUP_REMOVED lines=9> */
.L_x_146:
        /* <DEDUP_REMOVED lines=9> */
.L_x_148:
        /* <DEDUP_REMOVED lines=9> */
.L_x_150:
        /* <DEDUP_REMOVED lines=9> */
.L_x_152:
        /* <DEDUP_REMOVED lines=9> */
.L_x_154:
        /* <DEDUP_REMOVED lines=9> */
.L_x_156:
        /* <DEDUP_REMOVED lines=9> */
.L_x_158:
        /* <DEDUP_REMOVED lines=9> */
.L_x_160:
        /* <DEDUP_REMOVED lines=9> */
.L_x_162:
        /* <DEDUP_REMOVED lines=9> */
.L_x_164:
        /* <DEDUP_REMOVED lines=9> */
.L_x_166:
        /* <DEDUP_REMOVED lines=9> */
.L_x_168:
        /* <DEDUP_REMOVED lines=9> */
.L_x_170:
[----:B------:R-:W-:-:S04]  /*30a0*/  UIADD3 UR6, UPT, UPT, UR6, 0x1, URZ ;  /* 0x0000000106067890 */ /* 0x000fc8000fffe0ff */
[----:B------:R-:W-:-:S04]  /*30b0*/  UISETP.NE.AND UP0, UPT, UR6, 0x16, UPT ;  /* 0x000000160600788c */ /* 0x000fc8000bf05270 */
[----:B------:R-:W-:Y:S02]  /*30c0*/  USEL UR5, URZ, 0x1, UP0 ;  /* 0x00000001ff057887 */ /* 0x000fe40008000000 */
[----:B------:R-:W-:-:S04]  /*30d0*/  USEL UR6, UR6, URZ, UP0 ;  /* 0x000000ff06067287 */ /* 0x000fc80008000000 */
[----:B------:R-:W-:Y:S01]  /*30e0*/  ULEA UR6, UR6, UR4, 0x3 ;  /* 0x0000000406067291 */ /* 0x000fe2000f8e18ff */
[----:B------:R-:W-:-:S04]  /*30f0*/  LOP3.LUT R2, R2, UR5, RZ, 0x3c, !PT ;  /* 0x0000000502027c12 */ /* 0x000fc8000f8e3cff */
[----:B------:R-:W-:Y:S01]  /*3100*/  SHF.L.U32 R2, R2, 0x1f, RZ ;  /* 0x0000001f02027819 */ /* 0x000fe200000006ff */
[----:B-1--4-:R-:W-:-:S07]  /*3110*/  IMAD.U32 R0, RZ, RZ, UR6 ;  /* 0x00000006ff007e24 */ /* 0x012fce000f8e00ff */
.L_x_58:
[----:B-1----:R1:W2:Y:S02]  /*3120*/  SYNCS.PHASECHK.TRANS64.TRYWAIT P0, [R0+URZ], R2 ;  /* 0x00000002000075a7 */ /* 0x0022a400080011ff */
[----:B--2---:R-:W-:Y:S05]  /*3130*/  @!P0 NANOSLEEP.SYNCS 0x989680 ;  /* 0x009896800000895d */ /* 0x004fea0003900000 */
[----:B------:R-:W2:Y:S02]  /*3140*/  @!P0 SYNCS.PHASECHK.TRANS64 P0, [R0+URZ], R2 ;  /* 0x00000002000085a7 */ /* 0x000ea400080010ff */
[----:B--2---:R-:W-:Y:S05]  /*3150*/  @P0 EXIT ;  /* 0x000000000000094d */ /* 0x004fea0003800000 */
[----:B------:R-:W-:Y:S05]  /*3160*/  BRA `(.L_x_58) ;  /* 0xfffffffc00ec7947 */ /* 0x000fea000383ffff */
.L_x_18:
[----:B------:R-:W-:-:S04]  /*3170*/  UISETP.NE.AND UP1, UPT, UR37, URZ, UPT ;  /* 0x000000ff2500728c */ /* 0x000fc8000bf25270 */
[----:B------:R-:W-:-:S09]  /*3180*/  UISETP.NE.OR UP1, UPT, UR8, 0x1, UP1 ;  /* 0x000000010800788c */ /* 0x000fd20008f25670 */
[----:B------:R-:W-:Y:S05]  /*3190*/  BRA.U UP1, `(.L_x_59) ;  /* 0x0000000501487547 */ /* 0x000fea000b800000 */
[----:B------:R-:W-:Y:S01]  /*31a0*/  ISETP.NE.AND P2, PT, R2, RZ, PT ;  /* 0x000000ff0200720c */ /* 0x000fe20003f45270 */
[----:B------:R-:W-:Y:S01]  /*31b0*/  IMAD.MOV.U32 R12, RZ, RZ, 0x1 ;  /* 0x00000001ff0c7424 */ /* 0x000fe200078e00ff */
[----:B------:R-:W-:Y:S02]  /*31c0*/  CS2R R10, SRZ ;  /* 0x00000000000a7805 */ /* 0x000fe4000001ff00 */
[----:B------:R-:W-:Y:S01]  /*31d0*/  CS2R R8, SRZ ;  /* 0x0000000000087805 */ /* 0x000fe2000001ff00 */
[----:B------:R-:W-:Y:S01]  /*31e0*/  UMOV UR4, 0x400 ;  /* 0x0000040000047882 */ /* 0x000fe20000000000 */
[----:B------:R-:W-:Y:S01]  /*31f0*/  UMOV UR6, URZ ;  /* 0x000000ff00067c82 */ /* 0x000fe20008000000 */
[----:B------:R-:W-:-:S12]  /*3200*/  ULEA UR37, UR37, UR4, 0x18 ;  /* 0x0000000425257291 */ /* 0x000fd8000f8ec0ff */
.L_x_63:
[----:B------:R-:W-:Y:S02]  /*3210*/  LEA R0, R8, UR37, 0x3 ;  /* 0x0000002508007c11 */ /* 0x000fe4000f8e18ff */
[----:B------:R-:W-:-:S03]  /*3220*/  SHF.L.U32 R4, R9, 0x1f, RZ ;  /* 0x0000001f09047819 */ /* 0x000fc600000006ff */
[----:B------:R-:W-:Y:S01]  /*3230*/  VIADD R5, R0, 0x200 ;  /* 0x0000020000057836 */ /* 0x000fe20000000000 */
[----:B------:R-:W1:Y:S02]  /*3240*/  SYNCS.PHASECHK.TRANS64.TRYWAIT P0, [R0+URZ+0x1f0], R4 ;  /* 0x0001f004000075a7 */ /* 0x000e6400080011ff */
[----:B-1----:R-:W-:Y:S05]  /*3250*/  @!P0 BRA `(.L_x_60) ;  /* 0x00000050006c8947 */ /* 0x002fea0003800000 */
.L_x_171:
[----:B------:R-:W-:Y:S01]  /*3260*/  ULEA UR5, UR6, UR37, 0x3 ;  /* 0x0000002506057291 */ /* 0x000fe2000f8e18ff */
[----:B-1----:R-:W-:Y:S01]  /*3270*/  PRMT R0, RZ, 0x654, R5 ;  /* 0x00000654ff007816 */ /* 0x002fe20000000005 */
[----:B------:R-:W-:Y:S01]  /*3280*/  @!P2 IMAD.MOV.U32 R4, RZ, RZ, 0x10 ;  /* 0x00000010ff04a424 */ /* 0x000fe200078e00ff */
[----:B------:R-:W-:Y:S01]  /*3290*/  SHF.L.U32 R5, R12, 0x1f, RZ ;  /* 0x0000001f0c057819 */ /* 0x000fe200000006ff */
[----:B------:R-:W-:Y:S01]  /*32a0*/  UIADD3 UR4, UPT, UPT, UR5, 0x190, URZ ;  /* 0x0000019005047890 */ /* 0x000fe2000fffe0ff */
[----:B------:R1:W-:Y:S05]  /*32b0*/  SYNCS.ARRIVE.TRANS64.RED.A1T0 RZ, [R0+URZ], RZ ;  /* 0x000000ff00ff79a7 */ /* 0x0003ea00081004ff */
[----:B------:R-:W-:Y:S01]  /*32c0*/  IMAD.U32 R6, RZ, RZ, UR4 ;  /* 0x00000004ff067e24 */ /* 0x000fe2000f8e00ff */
[----:B------:R-:W2:Y:S04]  /*32d0*/  SYNCS.PHASECHK.TRANS64.TRYWAIT P0, [UR5+0x1a0], R5 ;  /* 0x0001a005ff0075a7 */ /* 0x000ea80008001105 */
[----:B------:R-:W-:Y:S01]  /*32e0*/  PRMT R6, R2, 0x654, R6 ;  /* 0x0000065402067816 */ /* 0x000fe20000000006 */
[----:B-12---:R-:W-:Y:S06]  /*32f0*/  @!P0 BRA `(.L_x_61) ;  /* 0x0000005000588947 */ /* 0x006fec0003800000 */
.L_x_173:
[----:B------:R-:W-:Y:S01]  /*3300*/  ULEA UR4, UR6, UR37, 0x4 ;  /* 0x0000002506047291 */ /* 0x000fe2000f8e20ff */
[----:B------:R-:W-:Y:S01]  /*3310*/  SEL R3, R6, R3, !P2 ;  /* 0x0000000306037207 */ /* 0x000fe20005000000 */
[----:B------:R-:W-:Y:S01]  /*3320*/  UIADD3 UR5, UPT, UPT, UR5, 0x190, URZ ;  /* 0x0000019005057890 */ /* 0x000fe2000fffe0ff */
[----:B-1----:R-:W-:Y:S01]  /*3330*/  LEA R0, R11, UR37, 0x3 ;  /* 0x000000250b007c11 */ /* 0x002fe2000f8e18ff */
[----:B------:R-:W-:Y:S01]  /*3340*/  UIADD3 UR4, UPT, UPT, UR4, 0x220, URZ ;  /* 0x0000022004047890 */ /* 0x000fe2000fffe0ff */
[----:B------:R1:W-:Y:S01]  /*3350*/  @!P2 SYNCS.ARRIVE.TRANS64.RED RZ, [R3+URZ], R4 ;  /* 0x0000000403ffa9a7 */ /* 0x0003e200080004ff */
[----:B------:R-:W-:Y:S01]  /*3360*/  UIADD3 UR6, UPT, UPT, UR6, 0x1, URZ ;  /* 0x0000000106067890 */ /* 0x000fe2000fffe0ff */
[----:B------:R-:W-:-:S03]  /*3370*/  VIADD R8, R8, 0x1 ;  /* 0x0000000108087836 */ /* 0x000fc60000000000 */
[----:B------:R-:W-:Y:S02]  /*3380*/  UISETP.NE.AND UP0, UPT, UR6, 0x2, UPT ;  /* 0x000000020600788c */ /* 0x000fe4000bf05270 */
[----:B------:R-:W-:Y:S01]  /*3390*/  ISETP.NE.AND P0, PT, R8, 0x2, PT ;  /* 0x000000020800780c */ /* 0x000fe20003f05270 */
[----:B------:R-:W-:Y:S06]  /*33a0*/  UGETNEXTWORKID.BROADCAST [UR4], [UR5] ;  /* 0x00000000040073ca */ /* 0x000fec0008000100 */
[----:B------:R-:W-:Y:S02]  /*33b0*/  USEL UR4, URZ, 0x1, UP0 ;  /* 0x00000001ff047887 */ /* 0x000fe40008000000 */
[----:B------:R-:W-:-:S04]  /*33c0*/  USEL UR6, UR6, URZ, UP0 ;  /* 0x000000ff06067287 */ /* 0x000fc80008000000 */
[----:B------:R-:W-:Y:S02]  /*33d0*/  LOP3.LUT R12, R12, UR4, RZ, 0x3c, !PT ;  /* 0x000000040c0c7c12 */ /* 0x000fe4000f8e3cff */
[----:B-1----:R-:W-:-:S04]  /*33e0*/  SHF.L.U32 R4, R10, 0x1f, RZ ;  /* 0x0000001f0a047819 */ /* 0x002fc800000006ff */
[----:B------:R-:W1:Y:S02]  /*33f0*/  SYNCS.PHASECHK.TRANS64.TRYWAIT P1, [R0+URZ+0x190], R4 ;  /* 0x00019004000075a7 */ /* 0x000e6400080211ff */
[----:B-1----:R-:W-:Y:S05]  /*3400*/  @!P1 BRA `(.L_x_62) ;  /* 0x00000050002c9947 */ /* 0x002fea0003800000 */
.L_x_174:
[C---:B-1----:R-:W-:Y:S01]  /*3410*/  LEA R4, R11.reuse, UR37, 0x4 ;  /* 0x000000250b047c11 */ /* 0x042fe2000f8e20ff */
[----:B------:R-:W-:Y:S01]  /*3420*/  VIADD R0, R0, 0x1a0 ;  /* 0x000001a000007836 */ /* 0x000fe20000000000 */
[----:B------:R-:W-:Y:S01]  /*3430*/  SEL R8, R8, RZ, P0 ;  /* 0x000000ff08087207 */ /* 0x000fe20000000000 */
[----:B------:R-:W-:-:S03]  /*3440*/  VIADD R11, R11, 0x1 ;  /* 0x000000010b0b7836 */ /* 0x000fc60000000000 */
[----:B------:R-:W1:Y:S01]  /*3450*/  LDS.128 R4, [R4+0x220] ;  /* 0x0002200004047984 */ /* 0x000e620000000c00 */
[----:B------:R-:W-:Y:S02]  /*3460*/  PRMT R0, RZ, 0x654, R0 ;  /* 0x00000654ff007816 */ /* 0x000fe40000000000 */
[C---:B------:R-:W-:Y:S01]  /*3470*/  ISETP.NE.AND P1, PT, R11.reuse, 0x2, PT ;  /* 0x000000020b00780c */ /* 0x040fe20003f25270 */
[----:B------:R-:W-:Y:S01]  /*3480*/  @!PT LDS RZ, [RZ] ;  /* 0x00000000fffff984 */ /* 0x000fe20000000800 */
[----:B------:R-:W-:Y:S01]  /*3490*/  @!PT LDS RZ, [RZ] ;  /* 0x00000000fffff984 */ /* 0x000fe20000000800 */
[----:B------:R-:W-:Y:S01]  /*34a0*/  @!PT LDS RZ, [RZ] ;  /* 0x00000000fffff984 */ /* 0x000fe20000000800 */
[----:B------:R-:W-:Y:S01]  /*34b0*/  @!PT LDS RZ, [RZ] ;  /* 0x00000000fffff984 */ /* 0x000fe20000000800 */
[----:B------:R2:W-:Y:S06]  /*34c0*/  MEMBAR.ALL.CTA ;  /* 0x0000000000007992 */ /* 0x0005ec0000008000 */
[----:B--2---:R-:W2:Y:S01]  /*34d0*/  FENCE.VIEW.ASYNC.S ;  /* 0x00000000000073c6 */ /* 0x004ea20000000000 */
[----:B------:R-:W-:Y:S01]  /*34e0*/  SEL R11, R11, RZ, P1 ;  /* 0x000000ff0b0b7207 */ /* 0x000fe20000800000 */
[----:B--2---:R2:W-:Y:S01]  /*34f0*/  SYNCS.ARRIVE.TRANS64.RED.A1T0 RZ, [R0+URZ], RZ ;  /* 0x000000ff00ff79a7 */ /* 0x0045e200081004ff */
[----:B-1----:R-:W-:-:S02]  /*3500*/  LOP3.LUT P3, RZ, R6, 0x1, RZ, 0xc0, !PT ;  /* 0x0000000106ff7812 */ /* 0x002fc4000786c0ff */
[----:B------:R-:W-:-:S04]  /*3510*/  SEL R4, RZ, 0x1, P1 ;  /* 0x00000001ff047807 */ /* 0x000fc80000800000 */
[----:B------:R-:W-:Y:S02]  /*3520*/  LOP3.LUT R10, R10, R4, RZ, 0x3c, !PT ;  /* 0x000000040a0a7212 */ /* 0x000fe400078e3cff */
[----:B--2---:R-:W-:-:S04]  /*3530*/  SEL R0, RZ, 0x1, P0 ;  /* 0x00000001ff007807 */ /* 0x004fc80000000000 */
[----:B------:R-:W-:Y:S01]  /*3540*/  LOP3.LUT R9, R9, R0, RZ, 0x3c, !PT ;  /* 0x0000000009097212 */ /* 0x000fe200078e3cff */
[----:B------:R-:W-:Y:S06]  /*3550*/  @P3 BRA `(.L_x_63) ;  /* 0xfffffffc002c3947 */ /* 0x000fec000383ffff */
[----:B------:R-:W-:Y:S01]  /*3560*/  ULEA UR5, UR6, UR37, 0x3 ;  /* 0x0000002506057291 */ /* 0x000fe2000f8e18ff */
[----:B------:R-:W-:-:S08]  /*3570*/  SHF.L.U32 R2, R12, 0x1f, RZ ;  /* 0x0000001f0c027819 */ /* 0x000fd000000006ff */
[----:B------:R-:W1:Y:S02]  /*3580*/  SYNCS.PHASECHK.TRANS64 P0, [UR5+0x1a0], R2 ;  /* 0x0001a002ff0075a7 */ /* 0x000e640008001005 */
[----:B-1----:R-:W-:Y:S05]  /*3590*/  @P0 BRA `(.L_x_64) ;  /* 0x0000000000080947 */ /* 0x002fea0003800000 */
[----:B------:R-:W1:Y:S02]  /*35a0*/  SYNCS.PHASECHK.TRANS64.TRYWAIT P0, [UR5+0x1a0], R2 ;  /* 0x0001a002ff0075a7 */ /* 0x000e640008001105 */
[----:B-1----:R-:W-:Y:S05]  /*35b0*/  @!P0 BRA `(.L_x_65) ;  /* 0x0000004c00d48947 */ /* 0x002fea0003800000 */
.L_x_64:
[----:B------:R-:W-:-:S04]  /*35c0*/  UIADD3 UR4, UPT, UPT, UR6, 0x1, URZ ;  /* 0x0000000106047890 */ /* 0x000fc8000fffe0ff */
[----:B------:R-:W-:-:S04]  /*35d0*/  UISETP.NE.AND UP0, UPT, UR4, 0x2, UPT ;  /* 0x000000020400788c */ /* 0x000fc8000bf05270 */
[----:B------:R-:W-:Y:S02]  /*35e0*/  USEL UR7, URZ, 0x1, UP0 ;  /* 0x00000001ff077887 */ /* 0x000fe40008000000 */
[----:B------:R-:W-:-:S04]  /*35f0*/  USEL UR4, UR4, URZ, UP0 ;  /* 0x000000ff04047287 */ /* 0x000fc80008000000 */
[----:B------:R-:W-:Y:S01]  /*3600*/  ULEA UR4, UR4, UR37, 0x3 ;  /* 0x0000002504047291 */ /* 0x000fe2000f8e18ff */
[----:B-1----:R-:W-:-:S04]  /*3610*/  LOP3.LUT R2, R12, UR7, RZ, 0x3c, !PT ;  /* 0x000000070c027c12 */ /* 0x002fc8000f8e3cff */
[----:B------:R-:W-:-:S04]  /*3620*/  SHF.L.U32 R0, R2, 0x1f, RZ ;  /* 0x0000001f02007819 */ /* 0x000fc800000006ff */
[----:B------:R-:W1:Y:S02]  /*3630*/  SYNCS.PHASECHK.TRANS64 P0, [UR4+0x1a0], R0 ;  /* 0x0001a000ff0075a7 */ /* 0x000e640008001004 */
[----:B-1----:R-:W-:Y:S05]  /*3640*/  @P0 EXIT ;  /* 0x000000000000094d */ /* 0x002fea0003800000 */
[----:B------:R-:W-:Y:S02]  /*3650*/  SHF.L.U32 R2, R2, 0x1f, RZ ;  /* 0x0000001f02027819 */ /* 0x000fe400000006ff */
[----:B------:R-:W-:-:S07]  /*3660*/  MOV R0, UR4 ;  /* 0x0000000400007c02 */ /* 0x000fce0008000f00 */
.L_x_66:
[----:B-1----:R1:W2:Y:S02]  /*3670*/  SYNCS.PHASECHK.TRANS64.TRYWAIT P0, [R0+URZ+0x1a0], R2 ;  /* 0x0001a002000075a7 */ /* 0x0022a400080011ff */
[----:B--2---:R-:W-:Y:S05]  /*3680*/  @!P0 NANOSLEEP.SYNCS 0x989680 ;  /* 0x009896800000895d */ /* 0x004fea0003900000 */
[----:B------:R-:W2:Y:S02]  /*3690*/  @!P0 SYNCS.PHASECHK.TRANS64 P0, [R0+URZ+0x1a0], R2 ;  /* 0x0001a002000085a7 */ /* 0x000ea400080010ff */
[----:B--2---:R-:W-:Y:S05]  /*36a0*/  @P0 EXIT ;  /* 0x000000000000094d */ /* 0x004fea0003800000 */
[----:B------:R-:W-:Y:S05]  /*36b0*/  BRA `(.L_x_66) ;  /* 0xfffffffc00ec7947 */ /* 0x000fea000383ffff */
.L_x_59:
[----:B------:R-:W-:-:S09]  /*36c0*/  UISETP.NE.AND UP1, UPT, UR8, URZ, UPT ;  /* 0x000000ff0800728c */ /* 0x000fd2000bf25270 */
[----:B------:R-:W-:Y:S05]  /*36d0*/  BRA.U UP1, `(.L_x_67) ;  /* 0x0000000d01907547 */ /* 0x000fea000b800000 */
[----:B------:R-:W-:Y:S01]  /*36e0*/  UMOV UR4, 0x40 ;  /* 0x0000004000047882 */ /* 0x000fe20000000000 */
[----:B------:R-:W-:Y:S01]  /*36f0*/  NOP ;  /* 0x0000000000007918 */ /* 0x000fe20000000000 */
[----:B------:R-:W-:Y:S01]  /*3700*/  ULEA UR4, UR37, UR4, 0x18 ;  /* 0x0000000425047291 */ /* 0x000fe2000f8ec0ff */
[----:B------:R-:W-:Y:S02]  /*3710*/  UMOV UR5, 0x400 ;  /* 0x0000040000057882 */ /* 0x000fe40000000000 */
[----:B------:R-:W-:-:S06]  /*3720*/  ULEA UR37, UR37, UR5, 0x18 ;  /* 0x0000000525257291 */ /* 0x000fcc000f8ec0ff */
[----:B------:R-:W1:Y:S02]  /*3730*/  LDS.U8 R0, [UR4+0x1c] ;  /* 0x00001c04ff007984 */ /* 0x000e640008000000 */
[----:B-1----:R-:W-:-:S13]  /*3740*/  ISETP.NE.AND P0, PT, R0, RZ, PT ;  /* 0x000000ff0000720c */ /* 0x002fda0003f05270 */
[----:B------:R-:W-:Y:S05]  /*3750*/  @P0 BRA `(.L_x_68) ;  /* 0x0000000000580947 */ /* 0x000fea0003800000 */
[----:B------:R-:W-:-:S13]  /*3760*/  ELECT P0, URZ, PT ;  /* 0x0000000000ff782f */ /* 0x000fda0003800000 */
[----:B------:R-:W-:Y:S05]  /*3770*/  @!P0 BRA `(.L_x_69) ;  /* 0x0000000000608947 */ /* 0x000fea0003800000 */
[----:B------:R-:W-:Y:S01]  /*3780*/  UMOV UR5, 0x10 ;  /* 0x0000001000057882 */ /* 0x000fe20000000000 */
[----:B------:R-:W-:Y:S01]  /*3790*/  HFMA2 R0, -RZ, RZ, 0, 5.9604644775390625e-08 ;  /* 0x00000001ff007431 */ /* 0x000fe200000001ff */
[----:B------:R-:W-:-:S03]  /*37a0*/  MOV R2, 0xffff ;  /* 0x0000ffff00027802 */ /* 0x000fc60000000f00 */
[----:B------:R-:W-:Y:S04]  /*37b0*/  DEPBAR.LE SB1, 0x36 ;  /* 0x00009d800000791a */ /* 0x000fe80000000000 */
[----:B------:R-:W1:Y:S02]  /*37c0*/  UTCATOMSWS.FIND_AND_SET.ALIGN UP0, UR5, UR5 ;  /* 0x00000005000575e3 */ /* 0x000e640008000800 */
[----:B-1----:R-:W-:Y:S01]  /*37d0*/  MOV R3, UR5 ;  /* 0x0000000500037c02 */ /* 0x002fe20008000f00 */
[----:B------:R-:W-:Y:S06]  /*37e0*/  BRA.U UP0, `(.L_x_70) ;  /* 0x0000000100187547 */ /* 0x000fec000b800000 */
.L_x_71:
[----:B------:R-:W-:Y:S05]  /*37f0*/  NANOSLEEP 0x64 ;  /* 0x000000640000795d */ /* 0x000fea0003800000 */
[----:B------:R-:W-:-:S05]  /*3800*/  UMOV UR5, 0x10 ;  /* 0x0000001000057882 */ /* 0x000fca0000000000 */
[----:B------:R-:W-:Y:S04]  /*3810*/  DEPBAR.LE SB1, 0x36 ;  /* 0x00009d800000791a */ /* 0x000fe80000000000 */
[----:B------:R-:W1:Y:S02]  /*3820*/  UTCATOMSWS.FIND_AND_SET.ALIGN UP0, UR5, UR5 ;  /* 0x00000005000575e3 */ /* 0x000e640008000800 */
[----:B-1----:R-:W-:Y:S01]  /*3830*/  MOV R3, UR5 ;  /* 0x0000000500037c02 */ /* 0x002fe20008000f00 */
[----:B------:R-:W-:Y:S05]  /*3840*/  BRA.U !UP0, `(.L_x_71) ;  /* 0xfffffffd08e87547 */ /* 0x000fea000b83ffff */
.L_x_70:
[-C--:B------:R-:W-:Y:S02]  /*3850*/  SHF.L.U32 R2, R2, R3.reuse, RZ ;  /* 0x0000000302027219 */ /* 0x080fe400000006ff */
[----:B------:R-:W-:Y:S01]  /*3860*/  SHF.L.U32 R0, R0, R3, RZ ;  /* 0x0000000300007219 */ /* 0x000fe200000006ff */
[----:B------:R-:W-:Y:S02]  /*3870*/  IMAD.SHL.U32 R3, R3, 0x20, RZ ;  /* 0x0000002003037824 */ /* 0x000fe400078e00ff */
[----:B------:R1:W-:Y:S04]  /*3880*/  ATOMS.OR RZ, [UR4+0x14], R2 ;  /* 0x00001402ffff798c */ /* 0x0003e8000b000004 */
[----:B------:R1:W-:Y:S04]  /*3890*/  ATOMS.OR RZ, [UR4+0x18], R0 ;  /* 0x00001800ffff798c */ /* 0x0003e8000b000004 */
[----:B------:R1:W-:Y:S01]  /*38a0*/  STS [UR37+0x240], R3 ;  /* 0x00024003ff007988 */ /* 0x0003e20008000825 */
[----:B------:R-:W-:Y:S05]  /*38b0*/  BRA `(.L_x_69) ;  /* 0x0000000000107947 */ /* 0x000fea0003800000 */
.L_x_68:
[----:B------:R-:W-:Y:S02]  /*38c0*/  MOV R0, 0xffffffff ;  /* 0xffffffff00007802 */ /* 0x000fe40000000f00 */
[----:B------:R-:W-:-:S03]  /*38d0*/  MOV R2, 0x3900 ;  /* 0x0000390000027802 */ /* 0x000fc60000000f00 */
[----:B------:R1:W-:Y:S04]  /*38e0*/  STS [UR37+0x240], R0 ;  /* 0x00024000ff007988 */ /* 0x0003e80008000825 */
[----:B-1-3-5:R-:W-:Y:S05]  /*38f0*/  CALL.REL.NOINC `($__internal_1_$__cuda_sm10x_tcgen05_guardrail_trap_phase_invalid_during_alloc) ;  /* 0x0000005000647944 */ /* 0x02afea0003c00000 */
.L_x_69:
[----:B------:R-:W-:Y:S05]  /*3900*/  WARPSYNC.ALL ;  /* 0x0000000000007948 */ /* 0x000fea0003800000 */
[----:B------:R-:W2:Y:S01]  /*3910*/  S2UR UR9, SR_CgaCtaId ;  /* 0x00000000000979c3 */ /* 0x000ea20000008800 */
[----:B------:R-:W-:Y:S01]  /*3920*/  UMOV UR4, 0x400 ;  /* 0x0000040000047882 */ /* 0x000fe20000000000 */
[----:B------:R-:W-:-:S06]  /*3930*/  NOP ;  /* 0x0000000000007918 */ /* 0x000fcc0000000000 */
[----:B------:R-:W-:Y:S06]  /*3940*/  BAR.ARV 0x6, 0xa0 ;  /* 0x0182800000007b1d */ /* 0x000fec0000002000 */
[----:B------:R-:W4:Y:S01]  /*3950*/  LDCU UR5, c[0x0][0x38c] ;  /* 0x00007180ff0577ac */ /* 0x000f220008000800 */
[----:B------:R-:W-:Y:S01]  /*3960*/  IMAD.MOV.U32 R11, RZ, RZ, 0x1 ;  /* 0x00000001ff0b7424 */ /* 0x000fe200078e00ff */
[----:B------:R-:W-:Y:S01]  /*3970*/  CS2R R8, SRZ ;  /* 0x0000000000087805 */ /* 0x000fe2000001ff00 */
[----:B------:R-:W-:Y:S01]  /*3980*/  IMAD.MOV.U32 R10, RZ, RZ, RZ ;  /* 0x000000ffff0a7224 */ /* 0x000fe200078e00ff */
[----:B------:R-:W-:Y:S01]  /*3990*/  UMOV UR12, URZ ;  /* 0x000000ff000c7c82 */ /* 0x000fe20008000000 */
[----:B------:R-:W-:Y:S01]  /*39a0*/  UMOV UR11, URZ ;  /* 0x000000ff000b7c82 */ /* 0x000fe20008000000 */
[----:B------:R-:W-:Y:S01]  /*39b0*/  UMOV UR24, 0x0 ;  /* 0x0000000000187882 */ /* 0x000fe20000000000 */
[----:B------:R-:W-:Y:S01]  /*39c0*/  UMOV UR25, 0x4140490 ;  /* 0x0414049000197882 */ /* 0x000fe20000000000 */
[----:B------:R-:W-:Y:S01]  /*39d0*/  UMOV UR20, 0x0 ;  /* 0x0000000000147882 */ /* 0x000fe20000000000 */
[----:B------:R-:W-:Y:S01]  /*39e0*/  UMOV UR21, 0x4140490 ;  /* 0x0414049000157882 */ /* 0x000fe20000000000 */
[----:B--2---:R-:W-:Y:S01]  /*39f0*/  ULEA UR9, UR9, UR4, 0x18 ;  /* 0x0000000409097291 */ /* 0x004fe2000f8ec0ff */
[----:B------:R-:W2:Y:S03]  /*3a00*/  LDCU UR4, c[0x0][0x38c] ;  /* 0x00007180ff0477ac */ /* 0x000ea60008000800 */
[----:B------:R-:W-:-:S02]  /*3a10*/  UIADD3 UR10, UPT, UPT, UR9, 0x5400, URZ ;  /* 0x00005400090a7890 */ /* 0x000fc4000fffe0ff */
[----:B----4-:R-:W-:-:S03]  /*3a20*/  UISETP.GE.AND UP3, UPT, UR5, 0x1, UPT ;  /* 0x000000010500788c */ /* 0x010fc6000bf66270 */
[----:B-1----:R-:W1:Y:S01]  /*3a30*/  LDS R0, [UR9+0x240] ;  /* 0x00024009ff007984 */ /* 0x002e620008000800 */
[----:B------:R-:W-:-:S04]  /*3a40*/  USHF.R.U32.HI UR10, URZ, 0x4, UR10 ;  /* 0x00000004ff0a7899 */ /* 0x000fc8000801160a */
[----:B------:R-:W-:-:S04]  /*3a50*/  ULOP3.LUT UR10, UR10, 0x3fff, URZ, 0xc0, !UPT ;  /* 0x00003fff0a0a7892 */ /* 0x000fc8000f8ec0ff */
[----:B------:R-:W-:Y:S02]  /*3a60*/  ULOP3.LUT UR10, UR10, 0x10000, URZ, 0xfc, !UPT ;  /* 0x000100000a0a7892 */ /* 0x000fe4000f8efcff */
[----:B--2---:R-:W-:-:S04]  /*3a70*/  UIADD3 UR4, UPT, UPT, UR4, 0x1f, URZ ;  /* 0x0000001f04047890 */ /* 0x004fc8000fffe0ff */
[----:B------:R-:W-:-:S04]  /*3a80*/  USHF.R.S32.HI UR8, URZ, 0x1f, UR4 ;  /* 0x0000001fff087899 */ /* 0x000fc80008011404 */
[----:B------:R-:W-:Y:S02]  /*3a90*/  ULEA.HI UR8, UR8, UR4, URZ, 0x5 ;  /* 0x0000000408087291 */ /* 0x000fe4000f8f28ff */
[----:B------:R-:W-:Y:S02]  /*3aa0*/  UIADD3 UR4, UPT, UPT, UR9, 0x1b400, URZ ;  /* 0x0001b40009047890 */ /* 0x000fe4000fffe0ff */
[----:B------:R-:W-:Y:S02]  /*3ab0*/  USHF.R.S32.HI UR8, URZ, 0x5, UR8 ;  /* 0x00000005ff087899 */ /* 0x000fe40008011408 */
[----:B------:R-:W-:Y:S02]  /*3ac0*/  USHF.R.U32.HI UR4, URZ, 0x4, UR4 ;  /* 0x00000004ff047899 */ /* 0x000fe40008011604 */
[----:B------:R-:W-:Y:S02]  /*3ad0*/  UISETP.LT.AND UP0, UPT, UR8, 0x1, UPT ;  /* 0x000000010800788c */ /* 0x000fe4000bf01270 */
[----:B------:R-:W-:-:S02]  /*3ae0*/  ULOP3.LUT UR4, UR4, 0x3fff, URZ, 0xc0, !UPT ;  /* 0x00003fff04047892 */ /* 0x000fc4000f8ec0ff */
[----:B------:R-:W-:Y:S02]  /*3af0*/  USEL UR16, UR8, 0x1, !UP0 ;  /* 0x0000000108107887 */ /* 0x000fe4000c000000 */
[----:B------:R-:W-:Y:S02]  /*3b00*/  ULOP3.LUT UR4, UR4, 0x10000, URZ, 0xfc, !UPT ;  /* 0x0001000004047892 */ /* 0x000fe4000f8efcff */
[----:B------:R-:W-:Y:S01]  /*3b10*/  UIADD3 UR16, UPT, UPT, -UR16, URZ, URZ ;  /* 0x000000ff10107290 */ /* 0x000fe2000fffe1ff */
[----:B-1----:R-:W-:-:S15]  /*3b20*/  R2UR UR13, R0 ;  /* 0x00000000000d72ca */ /* 0x002fde00000e0000 */
.L_x_78:
[----:B------:R-:W-:Y:S02]  /*3b30*/  LEA R0, R10, UR9, 0x3 ;  /* 0x000000090a007c11 */ /* 0x000fe4000f8e18ff */
[----:B------:R-:W-:Y:S02]  /*3b40*/  SHF.L.U32 R2, R9, 0x1f, RZ ;  /* 0x0000001f09027819 */ /* 0x000fe400000006ff */
[----:B------:R-:W-:Y:S01]  /*3b50*/  PLOP3.LUT P0, PT, PT, PT, UP3, 0x80, 0x8 ;  /* 0x000000000008781c */ /* 0x000fe20003f0f038 */
[----:B------:R-:W-:Y:S01]  /*3b60*/  VIADD R3, R0, 0x1a0 ;  /* 0x000001a000037836 */ /* 0x000fe20000000000 */
[----:B-1----:R-:W1:Y:S02]  /*3b70*/  SYNCS.PHASECHK.TRANS64.TRYWAIT P1, [R0+URZ+0x190], R2 ;  /* 0x00019002000075a7 */ /* 0x002e6400080211ff */
[----:B-1--4-:R-:W-:Y:S09]  /*3b80*/  @!P1 BRA `(.L_x_72) ;  /* 0x0000004800789947 */ /* 0x012ff20003800000 */
.L_x_176:
[----:B------:R-:W-:Y:S01]  /*3b90*/  LEA R4, R10, UR9, 0x4 ;  /* 0x000000090a047c11 */ /* 0x000fe2000f8e20ff */
[----:B------:R-:W-:Y:S01]  /*3ba0*/  @UP3 ULEA UR5, UR11, UR9, 0x3 ;  /* 0x000000090b053291 */ /* 0x000fe2000f8e18ff */
[----:B------:R-:W-:Y:S01]  /*3bb0*/  PLOP3.LUT P2, PT, PT, PT, PT, 0x80, 0x8 ;  /* 0x000000000008781c */ /* 0x000fe20003f4f070 */
[----:B------:R-:W-:Y:S01]  /*3bc0*/  ULEA UR14, UR12, UR9, 0x3 ;  /* 0x000000090c0e7291 */ /* 0x000fe2000f8e18ff */
[----:B------:R-:W-:Y:S01]  /*3bd0*/  PRMT R3, RZ, 0x654, R3 ;  /* 0x00000654ff037816 */ /* 0x000fe20000000003 */
[----:B------:R-:W-:Y:S01]  /*3be0*/  ULEA.HI UR15, UR12, UR12, URZ, 0x1 ;  /* 0x0000000c0c0f7291 */ /* 0x000fe2000f8f08ff */
[----:B------:R-:W2:Y:S01]  /*3bf0*/  LDS.128 R4, [R4+0x220] ;  /* 0x0002200004047984 */ /* 0x000ea20000000c00 */
[----:B-1----:R-:W-:Y:S02]  /*3c00*/  @P0 SHF.L.U32 R2, R8, 0x1f, RZ ;  /* 0x0000001f08020819 */ /* 0x002fe400000006ff */
[----:B------:R-:W-:Y:S01]  /*3c10*/  SHF.L.U32 R0, R11, 0x1f, RZ ;  /* 0x0000001f0b007819 */ /* 0x000fe200000006ff */
[----:B------:R-:W-:Y:S01]  /*3c20*/  @!PT LDS RZ, [RZ] ;  /* 0x00000000fffff984 */ /* 0x000fe20000000800 */
[----:B------:R-:W-:Y:S01]  /*3c30*/  @!PT LDS RZ, [RZ] ;  /* 0x00000000fffff984 */ /* 0x000fe20000000800 */
[----:B------:R-:W-:Y:S01]  /*3c40*/  @!PT LDS RZ, [RZ] ;  /* 0x00000000fffff984 */ /* 0x000fe20000000800 */
[----:B------:R-:W-:Y:S01]  /*3c50*/  @!PT LDS RZ, [RZ] ;  /* 0x00000000fffff984 */ /* 0x000fe20000000800 */
[----:B------:R1:W-:Y:S06]  /*3c60*/  MEMBAR.ALL.CTA ;  /* 0x0000000000007992 */ /* 0x0003ec0000008000 */
[----:B-1----:R-:W1:Y:S02]  /*3c70*/  FENCE.VIEW.ASYNC.S ;  /* 0x00000000000073c6 */ /* 0x002e640000000000 */
[----:B-1----:R1:W-:Y:S01]  /*3c80*/  SYNCS.ARRIVE.TRANS64.RED.A1T0 RZ, [R3+URZ], RZ ;  /* 0x000000ff03ff79a7 */ /* 0x0023e200081004ff */
[----:B------:R1:W4:Y:S01]  /*3c90*/  @P0 SYNCS.PHASECHK.TRANS64.TRYWAIT P2, [UR5], R2 ;  /* 0x00000002ff0005a7 */ /* 0x0003220008041105 */
[----:B------:R-:W-:-:S02]  /*3ca0*/  ULOP3.LUT UR5, UR15, 0xffe, URZ, 0xc0, !UPT ;  /* 0x00000ffe0f057892 */ /* 0x000fc4000f8ec0ff */
[----:B------:R-:W-:Y:S01]  /*3cb0*/  USHF.R.U32.HI UR15, URZ, 0x1, UR15 ;  /* 0x00000001ff0f7899 */ /* 0x000fe2000801160f */
[----:B--2---:R-:W-:Y:S01]  /*3cc0*/  LOP3.LUT P1, RZ, R6, 0x1, RZ, 0xc0, !PT ;  /* 0x0000000106ff7812 */ /* 0x004fe2000782c0ff */
[----:B------:R-:W-:Y:S02]  /*3cd0*/  UIADD3 UR5, UPT, UPT, -UR5, UR12, URZ ;  /* 0x0000000c05057290 */ /* 0x000fe4000fffe1ff */
[----:B------:R-:W-:-:S04]  /*3ce0*/  UIMAD UR15, UR15, 0x50, UR13 ;  /* 0x000000500f0f78a4 */ /* 0x000fc8000f8e020d */
[----:B------:R-:W-:Y:S01]  /*3cf0*/  ULEA UR15, UR5, UR15, 0x14 ;  /* 0x0000000f050f7291 */ /* 0x000fe2000f8ea0ff */
[----:B------:R-:W2:Y:S02]  /*3d00*/  SYNCS.PHASECHK.TRANS64.TRYWAIT P0, [UR14+0x1d0], R0 ;  /* 0x0001d000ff0075a7 */ /* 0x000ea4000800110e */
[----:B-12-4-:R-:W-:Y:S09]  /*3d10*/  @!P0 BRA `(.L_x_73) ;  /* 0x0000004800288947 */ /* 0x016ff20003800000 */
.L_x_178:
[----:B------:R-:W-:Y:S01]  /*3d20*/  IADD3 R10, PT, PT, R10, 0x1, RZ ;  /* 0x000000010a0a7810 */ /* 0x000fe20007ffe0ff */
[----:B------:R-:W-:Y:S06]  /*3d30*/  BRA.U !UP3, `(.L_x_74) ;  /* 0x000000010b987547 */ /* 0x000fec000b800000 */
[----:B------:R-:W-:Y:S01]  /*3d40*/  UPLOP3.LUT UP4, UPT, UPT, UPT, UPT, 0x40, 0x4 ;  /* 0x000000000004789c */ /* 0x000fe20003f8e870 */
[----:B------:R-:W-:Y:S01]  /*3d50*/  UMOV UR18, UR16 ;  /* 0x0000001000127c82 */ /* 0x000fe20008000000 */
[----:B------:R-:W-:Y:S01]  /*3d60*/  UMOV UR17, UR8 ;  /* 0x0000000800117c82 */ /* 0x000fe20008000000 */
[----:B------:R-:W-:-:S08]  /*3d70*/  UMOV UR5, UR11 ;  /* 0x0000000b00057c82 */ /* 0x000fd00008000000 */
.L_x_77:
[----:B------:R-:W-:Y:S02]  /*3d80*/  UIADD3 UR18, UPT, UPT, UR18, 0x1, URZ ;  /* 0x0000000112127890 */ /* 0x000fe4000fffe0ff */
[----:B--2---:R-:W-:Y:S02]  /*3d90*/  ULEA UR7, UR5, UR9, 0x3 ;  /* 0x0000000905077291 */ /* 0x004fe4000f8e18ff */
[----:B------:R-:W-:Y:S01]  /*3da0*/  UISETP.NE.AND UP0, UPT, UR18, URZ, UPT ;  /* 0x000000ff1200728c */ /* 0x000fe2000bf05270 */
[----:B----4-:R-:W-:Y:S10]  /*3db0*/  @P2 BRA `(.L_x_75) ;  /* 0x00000000000c2947 */ /* 0x010ff40003800000 */
[----:B-1----:R-:W-:Y:S04]  /*3dc0*/  SHF.L.U32 R2, R8, 0x1f, RZ ;  /* 0x0000001f08027819 */ /* 0x002fe800000006ff */
[----:B------:R-:W1:Y:S02]  /*3dd0*/  SYNCS.PHASECHK.TRANS64.TRYWAIT P0, [UR7], R2 ;  /* 0x00000002ff0075a7 */ /* 0x000e640008001107 */
[----:B-1----:R-:W-:Y:S05]  /*3de0*/  @!P0 BRA `(.L_x_76) ;  /* 0x00000048000c8947 */ /* 0x002fea0003800000 */
.L_x_75:
[----:B------:R-:W-:Y:S01]  /*3df0*/  UISETP.NE.AND UP1, UPT, UR17, 0x1, UPT ;  /* 0x000000011100788c */ /* 0x000fe2000bf25270 */
[----:B------:R-:W-:Y:S01]  /*3e00*/  PLOP3.LUT P2, PT, PT, PT, PT, 0x80, 0x8 ;  /* 0x000000000008781c */ /* 0x000fe20003f4f070 */
[----:B------:R-:W-:Y:S02]  /*3e10*/  UIADD3 UR11, UPT, UPT, UR5, 0x1, URZ ;  /* 0x00000001050b7890 */ /* 0x000fe4000fffe0ff */
[----:B------:R-:W-:Y:S02]  /*3e20*/  UIMAD UR6, UR5, 0x140, UR4 ;  /* 0x00000140050678a4 */ /* 0x000fe4000f8e0204 */
[----:B------:R-:W-:Y:S01]  /*3e30*/  UISETP.NE.AND UP2, UPT, UR11, 0x16, UPT ;  /* 0x000000160b00788c */ /* 0x000fe2000bf45270 */
[----:B------:R-:W-:Y:S01]  /*3e40*/  PLOP3.LUT P0, PT, PT, PT, UP1, 0x80, 0x8 ;  /* 0x000000000008781c */ /* 0x000fe20003f0f018 */
[----:B------:R-:W-:Y:S02]  /*3e50*/  UIADD3 UR28, UPT, UPT, UR6, 0x2, URZ ;  /* 0x00000002061c7890 */ /* 0x000fe4000fffe0ff */
[----:B------:R-:W-:Y:S02]  /*3e60*/  USEL UR22, URZ, 0x1, UP2 ;  /* 0x00000001ff167887 */ /* 0x000fe40009000000 */
[----:B------:R-:W-:Y:S02]  /*3e70*/  USEL UR11, UR11, URZ, UP2 ;  /* 0x000000ff0b0b7287 */ /* 0x000fe40009000000 */
[----:B------:R-:W-:Y:S02]  /*3e80*/  UIADD3 UR17, UPT, UPT, UR17, -0x1, URZ ;  /* 0xffffffff11117890 */ /* 0x000fe4000fffe0ff */
[----:B------:R-:W-:Y:S01]  /*3e90*/  @UP1 ULEA UR19, UR11, UR9, 0x3 ;  /* 0x000000090b131291 */ /* 0x000fe2000f8e18ff */
[----:B------:R-:W-:Y:S01]  /*3ea0*/  LOP3.LUT R8, R8, UR22, RZ, 0x3c, !PT ;  /* 0x0000001608087c12 */ /* 0x000fe2000f8e3cff */
[----:B------:R-:W-:Y:S01]  /*3eb0*/  ULEA UR22, UR5, UR10, 0x8 ;  /* 0x0000000a05167291 */ /* 0x000fe2000f8e40ff */
[----:B------:R-:W-:Y:S02]  /*3ec0*/  UMOV UR23, 0x80004020 ;  /* 0x8000402000177882 */ /* 0x000fe40000000000 */
[----:B-1----:R-:W-:Y:S01]  /*3ed0*/  @P0 SHF.L.U32 R0, R8, 0x1f, RZ ;  /* 0x0000001f08000819 */ /* 0x002fe200000006ff */
[----:B------:R-:W-:Y:S01]  /*3ee0*/  UIADD3 UR26, UPT, UPT, UR22, 0x2, URZ ;  /* 0x00000002161a7890 */ /* 0x000fe2000fffe0ff */
[----:B------:R-:W-:Y:S02]  /*3ef0*/  UMOV UR29, 0x80004020 ;  /* 0x80004020001d7882 */ /* 0x000fe40000000000 */
[----:B------:R2:W4:Y:S01]  /*3f00*/  @P0 SYNCS.PHASECHK.TRANS64.TRYWAIT P2, [UR19], R0 ;  /* 0x00000000ff0005a7 */ /* 0x0005220008041113 */
[----:B------:R-:W-:Y:S01]  /*3f10*/  UIADD3 UR19, UPT, UPT, UR7, 0xb0, URZ ;  /* 0x000000b007137890 */ /* 0x000fe2000fffe0ff */
[----:B------:R-:W-:Y:S02]  /*3f20*/  UMOV UR27, 0x80004020 ;  /* 0x80004020001b7882 */ /* 0x000fe40000000000 */
[----:B------:R-:W-:Y:S01]  /*3f30*/  UMOV UR7, 0x80004020 ;  /* 0x8000402000077882 */ /* 0x000fe20000000000 */
[----:B------:R-:W-:Y:S01]  /*3f40*/  UMOV UR5, UR11 ;  /* 0x0000000b00057c82 */ /* 0x000fe20008000000 */
[----:B------:R2:W-:Y:S01]  /*3f50*/  UTCHMMA gdesc[UR22], gdesc[UR6], tmem[UR15], tmem[UR24], idesc[UR25], UP4 ;  /* 0x00ff1806160075ea */ /* 0x0005e2000a00000f */
[----:B------:R-:W-:Y:S01]  /*3f60*/  UPLOP3.LUT UP4, UPT, UPT, UPT, UPT, 0x80, 0x8 ;  /* 0x000000000008789c */ /* 0x000fe20003f8f070 */
[----:B------:R2:W-:Y:S02]  /*3f70*/  UTCHMMA gdesc[UR26], gdesc[UR28], tmem[UR15], tmem[UR20], idesc[UR21], UPT ;  /* 0x00ff141c1a0075ea */ /* 0x0005e4000b80000f */
[----:B------:R2:W-:Y:S01]  /*3f80*/  UTCBAR [UR19], URZ ;  /* 0x000000ff130073e9 */ /* 0x0005e200080000ff */
[----:B------:R-:W-:Y:S07]  /*3f90*/  BRA.U UP0, `(.L_x_77) ;  /* 0xfffffffd00787547 */ /* 0x000fee000b83ffff */
.L_x_74:
[----:B------:R-:W-:Y:S01]  /*3fa0*/  UIADD3 UR12, UPT, UPT, UR12, 0x1, URZ ;  /* 0x000000010c0c7890 */ /* 0x000fe2000fffe0ff */
[C---:B------:R-:W-:Y:S01]  /*3fb0*/  ISETP.NE.AND P0, PT, R10.reuse, 0x2, PT ;  /* 0x000000020a00780c */ /* 0x040fe20003f05270 */
[----:B------:R-:W-:Y:S02]  /*3fc0*/  UIADD3 UR14, UPT, UPT, UR14, 0x1b0, URZ ;  /* 0x000001b00e0e7890 */ /* 0x000fe4000fffe0ff */
[----:B------:R-:W-:Y:S01]  /*3fd0*/  UISETP.NE.AND UP0, UPT, UR12, 0x4, UPT ;  /* 0x000000040c00788c */ /* 0x000fe2000bf05270 */
[----:B-12---:R-:W-:Y:S02]  /*3fe0*/  SEL R0, RZ, 0x1, P0 ;  /* 0x00000001ff007807 */ /* 0x006fe40000000000 */
[----:B------:R-:W-:Y:S01]  /*3ff0*/  SEL R10, R10, RZ, P0 ;  /* 0x000000ff0a0a7207 */ /* 0x000fe20000000000 */
[----:B------:R-:W-:Y:S01]  /*4000*/  USEL UR5, URZ, 0x1, UP0 ;  /* 0x00000001ff057887 */ /* 0x000fe20008000000 */
[----:B------:R-:W-:Y:S01]  /*4010*/  LOP3.LUT R9, R9, R0, RZ, 0x3c, !PT ;  /* 0x0000000009097212 */ /* 0x000fe200078e3cff */
[----:B------:R-:W-:Y:S01]  /*4020*/  USEL UR12, UR12, URZ, UP0 ;  /* 0x000000ff0c0c7287 */ /* 0x000fe20008000000 */
[----:B------:R1:W-:Y:S03]  /*4030*/  UTCBAR [UR14], URZ ;  /* 0x000000ff0e0073e9 */ /* 0x0003e600080000ff */
[----:B------:R-:W-:Y:S01]  /*4040*/  LOP3.LUT R11, R11, UR5, RZ, 0x3c, !PT ;  /* 0x000000050b0b7c12 */ /* 0x000fe2000f8e3cff */
[----:B------:R-:W-:Y:S07]  /*4050*/  @P1 BRA `(.L_x_78) ;  /* 0xfffffff800b41947 */ /* 0x000fee000383ffff */
[----:B------:R-:W2:Y:S01]  /*4060*/  S2UR UR4, SR_CgaCtaId ;  /* 0x00000000000479c3 */ /* 0x000ea20000008800 */
[----:B------:R-:W-:Y:S01]  /*4070*/  ELECT P0, URZ, PT ;  /* 0x0000000000ff782f */ /* 0x000fe20003800000 */
[----:B------:R-:W-:Y:S01]  /*4080*/  IMAD.MOV.U32 R0, RZ, RZ, 0x1 ;  /* 0x00000001ff007424 */ /* 0x000fe200078e00ff */
[----:B------:R-:W-:Y:S01]  /*4090*/  UIADD3 UR9, UPT, UPT, UR9, 0x1d0, URZ ;  /* 0x000001d009097890 */ /* 0x000fe2000fffe0ff */
[----:B------:R-:W-:Y:S01]  /*40a0*/  SHF.L.U32 R2, R11, 0x1f, RZ ;  /* 0x0000001f0b027819 */ /* 0x000fe200000006ff */
[----:B------:R-:W-:-:S03]  /*40b0*/  UMOV UR5, 0x40 ;  /* 0x0000004000057882 */ /* 0x000fc60000000000 */
[----:B------:R-:W-:Y:S01]  /*40c0*/  UVIRTCOUNT.DEALLOC.SMPOOL 0x80 ;  /* 0x000000800000784c */ /* 0x000fe20000000000 */
[----:B--2---:R-:W-:Y:S02]  /*40d0*/  ULEA UR4, UR4, UR5, 0x18 ;  /* 0x0000000504047291 */ /* 0x004fe4000f8ec0ff */
[----:B------:R-:W-:-:S07]  /*40e0*/  ULEA UR5, UR12, UR9, 0x3 ;  /* 0x000000090c057291 */ /* 0x000fce000f8e18ff */
[----:B------:R2:W-:Y:S02]  /*40f0*/  @P0 STS.U8 [UR4+0x1c], R0 ;  /* 0x00001c00ff000988 */ /* 0x0005e40008000004 */
[----:B------:R-:W3:Y:S02]  /*4100*/  SYNCS.PHASECHK.TRANS64.TRYWAIT P0, [UR5], R2 ;  /* 0x00000002ff0075a7 */ /* 0x000ee40008001105 */
[----:B--23--:R-:W-:Y:S05]  /*4110*/  @!P0 BRA `(.L_x_79) ;  /* 0x0000004400588947 */ /* 0x00cfea0003800000 */
.L_x_181:
[----:B------:R-:W-:-:S04]  /*4120*/  UIADD3 UR6, UPT, UPT, UR12, 0x1, URZ ;  /* 0x000000010c067890 */ /* 0x000fc8000fffe0ff */
[----:B------:R-:W-:-:S04]  /*4130*/  UISETP.NE.AND UP0, UPT, UR6, 0x4, UPT ;  /* 0x000000040600788c */ /* 0x000fc8000bf05270 */
[----:B------:R-:W-:Y:S02]  /*4140*/  USEL UR7, URZ, 0x1, UP0 ;  /* 0x00000001ff077887 */ /* 0x000fe40008000000 */
[----:B------:R-:W-:-:S04]  /*4150*/  USEL UR6, UR6, URZ, UP0 ;  /* 0x000000ff06067287 */ /* 0x000fc80008000000 */
[----:B------:R-:W-:Y:S01]  /*4160*/  ULEA UR5, UR6, UR9, 0x3 ;  /* 0x0000000906057291 */ /* 0x000fe2000f8e18ff */
[----:B--2---:R-:W-:-:S04]  /*4170*/  LOP3.LUT R2, R11, UR7, RZ, 0x3c, !PT ;  /* 0x000000070b027c12 */ /* 0x004fc8000f8e3cff */
[----:B------:R-:W-:-:S04]  /*4180*/  SHF.L.U32 R3, R2, 0x1f, RZ ;  /* 0x0000001f02037819 */ /* 0x000fc800000006ff */
[----:B------:R-:W2:Y:S02]  /*4190*/  SYNCS.PHASECHK.TRANS64.TRYWAIT P0, [UR5], R3 ;  /* 0x00000003ff0075a7 */ /* 0x000ea40008001105 */
[----:B--2---:R-:W-:Y:S05]  /*41a0*/  @!P0 BRA `(.L_x_80) ;  /* 0x00000044004c8947 */ /* 0x004fea0003800000 */
.L_x_183:
[----:B------:R-:W-:-:S04]  /*41b0*/  UIADD3 UR6, UPT, UPT, UR6, 0x1, URZ ;  /* 0x0000000106067890 */ /* 0x000fc8000fffe0ff */
[----:B------:R-:W-:-:S04]  /*41c0*/  UISETP.NE.AND UP0, UPT, UR6, 0x4, UPT ;  /* 0x000000040600788c */ /* 0x000fc8000bf05270 */
[----:B------:R-:W-:Y:S02]  /*41d0*/  USEL UR7, URZ, 0x1, UP0 ;  /* 0x00000001ff077887 */ /* 0x000fe40008000000 */
[----:B------:R-:W-:-:S04]  /*41e0*/  USEL UR6, UR6, URZ, UP0 ;  /* 0x000000ff06067287 */ /* 0x000fc80008000000 */
[----:B------:R-:W-:Y:S01]  /*41f0*/  ULEA UR5, UR6, UR9, 0x3 ;  /* 0x0000000906057291 */ /* 0x000fe2000f8e18ff */
[----:B------:R-:W-:-:S04]  /*4200*/  LOP3.LUT R2, R2, UR7, RZ, 0x3c, !PT ;  /* 0x0000000702027c12 */ /* 0x000fc8000f8e3cff */
[----:B--2---:R-:W-:-:S04]  /*4210*/  SHF.L.U32 R3, R2, 0x1f, RZ ;  /* 0x0000001f02037819 */ /* 0x004fc800000006ff */
[----:B------:R-:W2:Y:S02]  /*4220*/  SYNCS.PHASECHK.TRANS64.TRYWAIT P0, [UR5], R3 ;  /* 0x00000003ff0075a7 */ /* 0x000ea40008001105 */
[----:B--2---:R-:W-:Y:S05]  /*4230*/  @!P0 BRA `(.L_x_81) ;  /* 0x0000004400408947 */ /* 0x004fea0003800000 */
.L_x_185:
[----:B------:R-:W-:-:S04]  /*4240*/  UIADD3 UR6, UPT, UPT, UR6, 0x1, URZ ;  /* 0x0000000106067890 */ /* 0x000fc8000fffe0ff */
[----:B------:R-:W-:-:S04]  /*4250*/  UISETP.NE.AND UP0, UPT, UR6, 0x4, UPT ;  /* 0x000000040600788c */ /* 0x000fc8000bf05270 */
[----:B------:R-:W-:Y:S02]  /*4260*/  USEL UR5, URZ, 0x1, UP0 ;  /* 0x00000001ff057887 */ /* 0x000fe40008000000 */
[----:B------:R-:W-:-:S04]  /*4270*/  USEL UR6, UR6, URZ, UP0 ;  /* 0x000000ff06067287 */ /* 0x000fc80008000000 */
[----:B------:R-:W-:Y:S01]  /*4280*/  ULEA UR6, UR6, UR9, 0x3 ;  /* 0x0000000906067291 */ /* 0x000fe2000f8e18ff */
[----:B------:R-:W-:-:S04]  /*4290*/  LOP3.LUT R2, R2, UR5, RZ, 0x3c, !PT ;  /* 0x0000000502027c12 */ /* 0x000fc8000f8e3cff */
[----:B------:R-:W-:-:S04]  /*42a0*/  SHF.L.U32 R2, R2, 0x1f, RZ ;  /* 0x0000001f02027819 */ /* 0x000fc800000006ff */
[----:B------:R-:W3:Y:S02]  /*42b0*/  SYNCS.PHASECHK.TRANS64.TRYWAIT P0, [UR6], R2 ;  /* 0x00000002ff0075a7 */ /* 0x000ee40008001106 */
[----:B---3--:R-:W-:Y:S05]  /*42c0*/  @!P0 BRA `(.L_x_82) ;  /* 0x0000004400348947 */ /* 0x008fea0003800000 */
.L_x_187:
[----:B------:R-:W-:Y:S01]  /*42d0*/  NOP ;  /* 0x0000000000007918 */ /* 0x000fe20000000000 */
[----:B--2---:R-:W2:Y:S01]  /*42e0*/  LDS R0, [UR4+0x14] ;  /* 0x00001404ff007984 */ /* 0x004ea20008000800 */
[----:B------:R-:W-:Y:S01]  /*42f0*/  ULOP3.LUT UR6, UR13, 0xffff, URZ, 0xc0, !UPT ;  /* 0x0000ffff0d067892 */ /* 0x000fe2000f8ec0ff */
[----:B------:R-:W-:Y:S01]  /*4300*/  UMOV UR8, 0xffff ;  /* 0x0000ffff00087882 */ /* 0x000fe20000000000 */
[----:B------:R-:W-:Y:S02]  /*4310*/  UMOV UR5, 0x1 ;  /* 0x0000000100057882 */ /* 0x000fe40000000000 */
[----:B------:R-:W-:-:S04]  /*4320*/  USHF.R.U32.HI UR6, URZ, 0x5, UR6 ;  /* 0x00000005ff067899 */ /* 0x000fc80008011606 */
[----:B------:R-:W-:Y:S02]  /*4330*/  USHF.L.U32 UR8, UR8, UR6, URZ ;  /* 0x0000000608087299 */ /* 0x000fe400080006ff */
[----:B------:R-:W-:-:S04]  /*4340*/  USHF.L.U32 UR5, UR5, UR6, URZ ;  /* 0x0000000605057299 */ /* 0x000fc800080006ff */
[----:B--2---:R-:W-:-:S04]  /*4350*/  LOP3.LUT R0, R0, UR8, RZ, 0xc0, !PT ;  /* 0x0000000800007c12 */ /* 0x004fc8000f8ec0ff */
[----:B------:R-:W-:-:S13]  /*4360*/  ISETP.NE.AND P0, PT, R0, UR8, PT ;  /* 0x0000000800007c0c */ /* 0x000fda000bf05270 */
[----:B------:R-:W-:Y:S05]  /*4370*/  @P0 BRA `(.L_x_83) ;  /* 0x0000000000580947 */ /* 0x000fea0003800000 */
[----:B------:R-:W2:Y:S02]  /*4380*/  LDS R0, [UR4+0x18] ;  /* 0x00001804ff007984 */ /* 0x000ea40008000800 */
[----:B--2---:R-:W-:-:S04]  /*4390*/  LOP3.LUT R0, R0, UR5, RZ, 0xc0, !PT ;  /* 0x0000000500007c12 */ /* 0x004fc8000f8ec0ff */
[----:B------:R-:W-:-:S13]  /*43a0*/  ISETP.NE.AND P0, PT, R0, UR5, PT ;  /* 0x0000000500007c0c */ /* 0x000fda000bf05270 */
[----:B------:R-:W-:Y:S05]  /*43b0*/  @P0 BRA `(.L_x_84) ;  /* 0x00000000003c0947 */ /* 0x000fea0003800000 */
[----:B------:R-:W2:Y:S01]  /*43c0*/  S2R R2, SR_LANEID ;  /* 0x0000000000027919 */ /* 0x000ea20000000000 */
[----:B------:R-:W-:Y:S01]  /*43d0*/  ULOP3.LUT UR8, URZ, UR8, URZ, 0x33, !UPT ;  /* 0x00000008ff087292 */ /* 0x000fe2000f8e33ff */
[----:B------:R-:W-:Y:S02]  /*43e0*/  VOTEU.ANY UR7, UPT, PT ;  /* 0x0000000000077886 */ /* 0x000fe400038e0100 */
[----:B------:R-:W-:-:S03]  /*43f0*/  UFLO.U32 UR7, UR7 ;  /* 0x00000007000772bd */ /* 0x000fc600080e0000 */
[----:B------:R-:W-:-:S04]  /*4400*/  IMAD.U32 R0, RZ, RZ, UR8 ;  /* 0x00000008ff007e24 */ /* 0x000fc8000f8e00ff */
[----:B------:R3:W1:Y:S02]  /*4410*/  REDUX UR6, R0 ;  /* 0x00000000000673c4 */ /* 0x0006640000000000 */
[----:B------:R1:W-:Y:S01]  /*4420*/  UTCATOMSWS.AND URZ, UR8 ;  /* 0x0000000800ff79e3 */ /* 0x0003e20008000000 */
[----:B--2---:R-:W-:Y:S02]  /*4430*/  ISETP.EQ.U32.AND P0, PT, R2, UR7, PT ;  /* 0x0000000702007c0c */ /* 0x004fe4000bf02070 */
[----:B---3--:R-:W-:Y:S02]  /*4440*/  LOP3.LUT R0, RZ, UR5, RZ, 0x33, !PT ;  /* 0x00000005ff007c12 */ /* 0x008fe4000f8e33ff */
[----:B-1----:R-:W-:Y:S02]  /*4450*/  MOV R2, UR6 ;  /* 0x0000000600027c02 */ /* 0x002fe40008000f00 */
[----:B------:R-:W1:Y:S07]  /*4460*/  REDUX UR5, R0 ;  /* 0x00000000000573c4 */ /* 0x000e6e0000000000 */
[----:B------:R2:W-:Y:S01]  /*4470*/  @P0 ATOMS.AND RZ, [UR4+0x14], R2 ;  /* 0x00001402ffff098c */ /* 0x0005e2000a800004 */
[----:B-1----:R-:W-:-:S05]  /*4480*/  IMAD.U32 R0, RZ, RZ, UR5 ;  /* 0x00000005ff007e24 */ /* 0x002fca000f8e00ff */
[----:B------:R2:W-:Y:S01]  /*4490*/  @P0 ATOMS.AND RZ, [UR4+0x18], R0 ;  /* 0x00001800ffff098c */ /* 0x0005e2000a800004 */
[----:B------:R-:W-:Y:S05]  /*44a0*/  BRA `(.L_x_85) ;  /* 0x0000000000147947 */ /* 0x000fea0003800000 */
.L_x_84:
[----:B------:R-:W-:Y:S02]  /*44b0*/  MOV R2, 0x44d0 ;  /* 0x000044d000027802 */ /* 0x000fe40000000f00 */
[----:B-1--45:R-:W-:Y:S05]  /*44c0*/  CALL.REL.NOINC `($__internal_0_$__cuda_sm10x_tcgen05_guardrail_trap_col_being_dealloced_not_returned_by_alloc) ;  /* 0x0000004400647944 */ /* 0x032fea0003c00000 */
[----:B------:R-:W-:Y:S05]  /*44d0*/  BRA `(.L_x_85) ;  /* 0x0000000000087947 */ /* 0x000fea0003800000 */
.L_x_83:
[----:B------:R-:W-:Y:S02]  /*44e0*/  MOV R2, 0x4500 ;  /* 0x0000450000027802 */ /* 0x000fe40000000f00 */
[----:B-1--45:R-:W-:Y:S05]  /*44f0*/  CALL.REL.NOINC `($__internal_2_$__cuda_sm10x_tcgen05_guardrail_trap_unallocated_columns_being_dealloced) ;  /* 0x0000004400707944 */ /* 0x032fea0003c00000 */
.L_x_85:
[----:B------:R-:W-:Y:S01]  /*4500*/  NOP ;  /* 0x0000000000007918 */ /* 0x000fe20000000000 */
[----:B------:R-:W-:Y:S05]  /*4510*/  EXIT ;  /* 0x000000000000794d */ /* 0x000fea0003800000 */
.L_x_67:
[----:B------:R-:W-:-:S09]  /*4520*/  UISETP.NE.OR UP2, UPT, UR8, 0x3, !UP2 ;  /* 0x000000030800788c */ /* 0x000fd2000d745670 */
[----:B------:R-:W-:Y:S05]  /*4530*/  BRA.U UP2, `(.L_x_86) ;  /* 0x0000000d02787547 */ /* 0x000fea000b800000 */
[----:B------:R-:W1:Y:S01]  /*4540*/  LDC R0, c[0x0][0xb30] ;  /* 0x0002cc00ff007b82 */ /* 0x000e620000000800 */
[----:B------:R-:W2:Y:S01]  /*4550*/  LDCU.64 UR4, c[0x0][0x888] ;  /* 0x00011100ff0477ac */ /* 0x000ea20008000a00 */
[----:B------:R-:W-:Y:S02]  /*4560*/  HFMA2 R25, -RZ, RZ, 0, 0 ;  /* 0x00000000ff197431 */ /* 0x000fe400000001ff */
[----:B------:R-:W-:Y:S01]  /*4570*/  IMAD.MOV.U32 R27, RZ, RZ, 0x1 ;  /* 0x00000001ff1b7424 */ /* 0x000fe200078e00ff */
[----:B------:R-:W-:Y:S01]  /*4580*/  MOV R23, 0x2800 ;  /* 0x0000280000177802 */ /* 0x000fe20000000f00 */
[----:B------:R-:W4:Y:S01]  /*4590*/  LDCU.64 UR14, c[0x0][0x890] ;  /* 0x00011200ff0e77ac */ /* 0x000f220008000a00 */
[----:B------:R-:W-:Y:S01]  /*45a0*/  IMAD.MOV.U32 R26, RZ, RZ, RZ ;  /* 0x000000ffff1a7224 */ /* 0x000fe200078e00ff */
[----:B------:R-:W3:Y:S01]  /*45b0*/  LDC R22, c[0x0][0x370] ;  /* 0x0000dc00ff167b82 */ /* 0x000ee20000000800 */
[----:B------:R-:W-:Y:S01]  /*45c0*/  UPLOP3.LUT UP1, UPT, UPT, UPT, UPT, 0x40, 0x4 ;  /* 0x000000000004789c */ /* 0x000fe20003f2e870 */
[----:B------:R-:W-:-:S06]  /*45d0*/  UMOV UR6, URZ ;  /* 0x000000ff00067c82 */ /* 0x000fcc0008000000 */
[----:B------:R-:W3:Y:S01]  /*45e0*/  LDC R3, c[0x0][0xb0c] ;  /* 0x0002c300ff037b82 */ /* 0x000ee20000000800 */
[----:B--2---:R-:W-:-:S03]  /*45f0*/  UISETP.NE.U32.AND UP5, UPT, UR4, URZ, UPT ;  /* 0x000000ff0400728c */ /* 0x004fc6000bfa5070 */
[----:B------:R-:W-:Y:S01]  /*4600*/  UMOV UR4, 0x400 ;  /* 0x0000040000047882 */ /* 0x000fe20000000000 */
[----:B----4-:R-:W-:-:S03]  /*4610*/  UISETP.NE.U32.AND UP6, UPT, UR14, URZ, UPT ;  /* 0x000000ff0e00728c */ /* 0x010fc6000bfc5070 */
[----:B------:R-:W2:Y:S01]  /*4620*/  LDC R20, c[0x0][0xb20] ;  /* 0x0002c800ff147b82 */ /* 0x000ea20000000800 */
[----:B-1----:R-:W-:Y:S01]  /*4630*/  ISETP.NE.AND P1, PT, R0, 0x1, PT ;  /* 0x000000010000780c */ /* 0x002fe20003f25270 */
[----:B------:R-:W-:Y:S02]  /*4640*/  UISETP.NE.AND.EX UP5, UPT, UR5, URZ, UPT, UP5 ;  /* 0x000000ff0500728c */ /* 0x000fe4000bfa5350 */
[----:B------:R-:W-:Y:S02]  /*4650*/  ULEA UR4, UR37, UR4, 0x18 ;  /* 0x0000000425047291 */ /* 0x000fe4000f8ec0ff */
[----:B------:R-:W-:Y:S02]  /*4660*/  UISETP.NE.AND.EX UP6, UPT, UR15, URZ, UPT, UP6 ;  /* 0x000000ff0f00728c */ /* 0x000fe4000bfc5360 */
[----:B------:R-:W1:Y:S08]  /*4670*/  LDC.64 R28, c[0x0][0x348] ;  /* 0x0000d200ff1c7b82 */ /* 0x000e700000000a00 */
[----:B------:R-:W4:Y:S08]  /*4680*/  LDC.64 R14, c[0x0][0xb10] ;  /* 0x0002c400ff0e7b82 */ /* 0x000f300000000a00 */
[----:B------:R-:W1:Y:S08]  /*4690*/  LDC.64 R6, c[0x0][0xb18] ;  /* 0x0002c600ff067b82 */ /* 0x000e700000000a00 */
[----:B------:R-:W1:Y:S08]  /*46a0*/  LDC.64 R4, c[0x0][0xb28] ;  /* 0x0002ca00ff047b82 */ /* 0x000e700000000a00 */
[----:B--23--:R-:W1:Y:S02]  /*46b0*/  LDC R21, c[0x0][0x374] ;  /* 0x0000dd00ff157b82 */ /* 0x00ce640000000800 */
.L_x_94:
[C---:B------:R-:W-:Y:S02]  /*46c0*/  LEA R0, R26.reuse, UR4, 0x3 ;  /* 0x000000041a007c11 */ /* 0x040fe4000f8e18ff */
[----:B------:R-:W-:Y:S02]  /*46d0*/  SHF.L.U32 R2, R25, 0x1f, RZ ;  /* 0x0000001f19027819 */ /* 0x000fe400000006ff */
[----:B------:R-:W-:Y:S02]  /*46e0*/  LEA R16, R26, UR4, 0x4 ;  /* 0x000000041a107c11 */ /* 0x000fe4000f8e20ff */
[----:B------:R-:W2:Y:S02]  /*46f0*/  SYNCS.PHASECHK.TRANS64.TRYWAIT P0, [R0+URZ+0x190], R2 ;  /* 0x00019002000075a7 */ /* 0x000ea400080011ff */
[----:B--2---:R-:W-:Y:S05]  /*4700*/  @!P0 BRA `(.L_x_87) ;  /* 0x00000040003c8947 */ /* 0x004fea0003800000 */
.L_x_188:
[----:B------:R-:W-:Y:S01]  /*4710*/  ISETP.GE.AND P0, PT, R60, 0x1, PT ;  /* 0x000000013c00780c */ /* 0x000fe20003f06270 */
[----:B------:R-:W3:Y:S01]  /*4720*/  LDS.128 R16, [R16+0x220] ;  /* 0x0002200010107984 */ /* 0x000ee20000000c00 */
[----:B------:R-:W-:Y:S01]  /*4730*/  ISETP.NE.U32.AND P3, PT, RZ, UR14, PT ;  /* 0x0000000eff007c0c */ /* 0x000fe2000bf65070 */
[----:B--2---:R-:W-:Y:S03]  /*4740*/  VIADD R0, R0, 0x1a0 ;  /* 0x000001a000007836 */ /* 0x004fe60000000000 */
[----:B------:R-:W-:Y:S01]  /*4750*/  ISETP.NE.AND.EX P3, PT, RZ, UR15, PT, P3 ;  /* 0x0000000fff007c0c */ /* 0x000fe2000bf65330 */
[----:B------:R-:W-:Y:S01]  /*4760*/  @!PT LDS RZ, [RZ] ;  /* 0x00000000fffff984 */ /* 0x000fe20000000800 */
[----:B------:R-:W-:Y:S01]  /*4770*/  @!PT LDS RZ, [RZ] ;  /* 0x00000000fffff984 */ /* 0x000fe20000000800 */
[----:B------:R-:W-:Y:S01]  /*4780*/  @!PT LDS RZ, [RZ] ;  /* 0x00000000fffff984 */ /* 0x000fe20000000800 */
[----:B------:R-:W-:Y:S01]  /*4790*/  @!PT LDS RZ, [RZ] ;  /* 0x00000000fffff984 */ /* 0x000fe20000000800 */
[----:B------:R2:W-:Y:S06]  /*47a0*/  MEMBAR.ALL.CTA ;  /* 0x0000000000007992 */ /* 0x0005ec0000008000 */
[----:B--2---:R-:W2:Y:S01]  /*47b0*/  FENCE.VIEW.ASYNC.S ;  /* 0x00000000000073c6 */ /* 0x004ea20000000000 */
[----:B------:R-:W-:Y:S04]  /*47c0*/  PRMT R0, RZ, 0x654, R0 ;  /* 0x00000654ff007816 */ /* 0x000fe80000000000 */
[----:B--2---:R2:W-:Y:S01]  /*47d0*/  SYNCS.ARRIVE.TRANS64.RED.A1T0 RZ, [R0+URZ], RZ ;  /* 0x000000ff00ff79a7 */ /* 0x0045e200081004ff */
[----:B---3--:R-:W-:Y:S11]  /*47e0*/  LOP3.LUT P4, RZ, R18, 0x1, RZ, 0xc0, !PT ;  /* 0x0000000112ff7812 */ /* 0x008ff6000788c0ff */
[----:B------:R-:W-:Y:S02]  /*47f0*/  @!UPT UIADD3 URZ, UPT, UPT, URZ, URZ, URZ ;  /* 0x000000fffffff290 */ /* 0x000fe4000fffe0ff */
[----:B------:R-:W-:Y:S02]  /*4800*/  @P4 MOV R11, R16 ;  /* 0x00000010000b4202 */ /* 0x000fe40000000f00 */
[----:B------:R-:W-:Y:S01]  /*4810*/  @P4 LOP3.LUT R10, R17, 0xffff, RZ, 0xc0, !PT ;  /* 0x0000ffff110a4812 */ /* 0x000fe200078ec0ff */
[----:B--2---:R-:W-:Y:S06]  /*4820*/  @!P0 BRA `(.L_x_88) ;  /* 0x0000000000a48947 */ /* 0x004fec0003800000 */
[-C--:B-1----:R-:W-:Y:S01]  /*4830*/  IMAD.HI.U32 R0, R21, R7.reuse, RZ ;  /* 0x0000000715007227 */ /* 0x082fe200078e00ff */
[----:B------:R-:W-:Y:S02]  /*4840*/  ISETP.NE.AND P0, PT, R6, 0x1, PT ;  /* 0x000000010600780c */ /* 0x000fe40003f05270 */
[----:B------:R-:W-:Y:S01]  /*4850*/  ISETP.NE.AND P2, PT, R60, 0x1, PT ;  /* 0x000000013c00780c */ /* 0x000fe20003f45270 */
[----:B----4-:R-:W-:Y:S01]  /*4860*/  IMAD.HI.U32 R9, R22, R14, RZ ;  /* 0x0000000e16097227 */ /* 0x010fe200078e00ff */
[----:B------:R-:W-:Y:S02]  /*4870*/  SHF.R.U32.HI R0, RZ, R20, R0 ;  /* 0x00000014ff007219 */ /* 0x000fe40000011600 */
[----:B------:R-:W-:Y:S01]  /*4880*/  ISETP.NE.AND P5, PT, R3, 0x1, PT ;  /* 0x000000010300780c */ /* 0x000fe20003fa5270 */
[----:B------:R-:W-:Y:S01]  /*4890*/  IMAD.HI.U32 R13, R10, R7, RZ ;  /* 0x000000070a0d7227 */ /* 0x000fe200078e00ff */
[----:B------:R-:W-:Y:S02]  /*48a0*/  SHF.R.U32.HI R9, RZ, R15, R9 ;  /* 0x0000000fff097219 */ /* 0x000fe40000011609 */
[----:B------:R-:W-:Y:S01]  /*48b0*/  SEL R0, R21, R0, !P0 ;  /* 0x0000000015007207 */ /* 0x000fe20004000000 */
[----:B------:R-:W-:Y:S01]  /*48c0*/  IMAD.HI.U32 R12, R11, R14, RZ ;  /* 0x0000000e0b0c7227 */ /* 0x000fe200078e00ff */
[----:B------:R-:W-:Y:S03]  /*48d0*/  SEL R9, R22, R9, !P5 ;  /* 0x0000000916097207 */ /* 0x000fe60006800000 */
[-C--:B------:R-:W-:Y:S01]  /*48e0*/  IMAD.HI.U32 R8, R0, R4.reuse, RZ ;  /* 0x0000000400087227 */ /* 0x080fe200078e00ff */
[----:B------:R-:W-:Y:S03]  /*48f0*/  SHF.R.U32.HI R12, RZ, R15, R12 ;  /* 0x0000000fff0c7219 */ /* 0x000fe6000001160c */
[----:B------:R-:W-:Y:S01]  /*4900*/  IMAD.HI.U32 R2, R9, R4, RZ ;  /* 0x0000000409027227 */ /* 0x000fe200078e00ff */
[-C--:B------:R-:W-:Y:S02]  /*4910*/  @P2 SHF.R.U32.HI R0, RZ, R5.reuse, R8 ;  /* 0x00000005ff002219 */ /* 0x080fe40000011608 */
[----:B------:R-:W-:Y:S02]  /*4920*/  SHF.R.U32.HI R8, RZ, R20, R13 ;  /* 0x00000014ff087219 */ /* 0x000fe4000001160d */
[----:B------:R-:W-:Y:S01]  /*4930*/  @P2 SHF.R.U32.HI R9, RZ, R5, R2 ;  /* 0x00000005ff092219 */ /* 0x000fe20000011602 */
[----:B------:R-:W-:Y:S01]  /*4940*/  IMAD R0, R60, R0, RZ ;  /* 0x000000003c007224 */ /* 0x000fe200078e02ff */
[----:B------:R-:W-:Y:S02]  /*4950*/  SEL R8, R10, R8, !P0 ;  /* 0x000000080a087207 */ /* 0x000fe40004000000 */
[----:B------:R-:W-:Y:S01]  /*4960*/  SEL R2, R11, R12, !P5 ;  /* 0x0000000c0b027207 */ /* 0x000fe20006800000 */
[----:B------:R-:W-:Y:S01]  /*4970*/  IMAD R12, R60, R9, RZ ;  /* 0x000000093c0c7224 */ /* 0x000fe200078e02ff */
[C---:B------:R-:W-:Y:S01]  /*4980*/  ISETP.GE.AND P0, PT, R8.reuse, R0, PT ;  /* 0x000000000800720c */ /* 0x040fe20003f06270 */
[----:B------:R-:W-:Y:S03]  /*4990*/  IMAD.HI.U32 R0, R8, R4, RZ ;  /* 0x0000000408007227 */ /* 0x000fe600078e00ff */
[----:B------:R-:W-:Y:S02]  /*49a0*/  ISETP.GE.OR P0, PT, R2, R12, P0 ;  /* 0x0000000c0200720c */ /* 0x000fe40000706670 */
[-C--:B------:R-:W-:Y:S04]  /*49b0*/  SHF.R.U32.HI R0, RZ, R5.reuse, R0 ;  /* 0x00000005ff007219 */ /* 0x080fe80000011600 */
[----:B------:R-:W-:Y:S05]  /*49c0*/  SEL R13, R8, R0, !P2 ;  /* 0x00000000080d7207 */ /* 0x000fea0005000000 */
[----:B------:R-:W-:Y:S02]  /*49d0*/  IMAD.MOV R12, RZ, RZ, -R13 ;  /* 0x000000ffff0c7224 */ /* 0x000fe400078e0a0d */
[----:B------:R-:W-:Y:S04]  /*49e0*/  @!P0 IMAD.HI.U32 R0, R2, R4, RZ ;  /* 0x0000000402008227 */ /* 0x000fe800078e00ff */
[----:B------:R-:W-:Y:S01]  /*49f0*/  IMAD R12, R60, R12, R8 ;  /* 0x0000000c3c0c7224 */ /* 0x000fe200078e0208 */
[----:B------:R-:W-:Y:S04]  /*4a00*/  @!P0 SHF.R.U32.HI R0, RZ, R5, R0 ;  /* 0x00000005ff008219 */ /* 0x000fe80000011600 */
[----:B------:R-:W-:Y:S04]  /*4a10*/  @!P0 SEL R0, R2, R0, !P2 ;  /* 0x0000000002008207 */ /* 0x000fe80005000000 */
[----:B------:R-:W-:Y:S01]  /*4a20*/  @!P0 IADD3 R13, PT, PT, R13, -R0, RZ ;  /* 0x800000000d0d8210 */ /* 0x000fe20007ffe0ff */
[----:B------:R-:W-:Y:S01]  /*4a30*/  @!P0 IMAD R0, R9, R12, R0 ;  /* 0x0000000c09008224 */ /* 0x000fe200078e0200 */
[----:B------:R-:W-:Y:S01]  /*4a40*/  IADD3 R9, PT, PT, -R8, RZ, RZ ;  /* 0x000000ff08097210 */ /* 0x000fe20007ffe1ff */
[--C-:B------:R-:W-:Y:S02]  /*4a50*/  IMAD.MOV R12, RZ, RZ, -R2.reuse ;  /* 0x000000ffff0c7224 */ /* 0x100fe400078e0a02 */
[----:B------:R-:W-:Y:S02]  /*4a60*/  @!P0 IMAD R8, R13, R60, R2 ;  /* 0x0000003c0d088224 */ /* 0x000fe400078e0202 */
[----:B------:R-:W-:Y:S02]  /*4a70*/  @!P0 IMAD.MOV.U32 R2, RZ, RZ, R0 ;  /* 0x000000ffff028224 */ /* 0x000fe400078e0000 */
[----:B------:R-:W-:Y:S02]  /*4a80*/  IMAD R11, R3, R12, R11 ;  /* 0x0000000c030b7224 */ /* 0x000fe400078e020b */
[----:B------:R-:W-:Y:S02]  /*4a90*/  IMAD R10, R6, R9, R10 ;  /* 0x00000009060a7224 */ /* 0x000fe400078e020a */
[----:B------:R-:W-:Y:S02]  /*4aa0*/  IMAD R11, R2, R3, R11 ;  /* 0x00000003020b7224 */ /* 0x000fe400078e020b */
[----:B------:R-:W-:Y:S02]  /*4ab0*/  IMAD R10, R8, R6, R10 ;  /* 0x00000006080a7224 */ /* 0x000fe400078e020a */
.L_x_88:
[----:B------:R-:W-:Y:S05]  /*4ac0*/  BRA.U UP1, `(.L_x_89) ;  /* 0x0000000101107547 */ /* 0x000fea000b800000 */
[----:B------:R-:W-:Y:S04]  /*4ad0*/  MOV R2, UR7 ;  /* 0x0000000700027c02 */ /* 0x000fe80008000f00 */
[----:B------:R-:W-:Y:S04]  /*4ae0*/  SHF.L.U32 R2, R2, 0x1f, RZ ;  /* 0x0000001f02027819 */ /* 0x000fe800000006ff */
[----:B------:R-:W2:Y:S02]  /*4af0*/  SYNCS.PHASECHK.TRANS64.TRYWAIT P0, [UR4+0x188], R2 ;  /* 0x00018802ff0075a7 */ /* 0x000ea40008001104 */
[----:B--2---:R-:W-:Y:S05]  /*4b00*/  @!P0 BRA `(.L_x_90) ;  /* 0x0000003c00508947 */ /* 0x004fea0003800000 */
.L_x_89:
[----:B------:R-:W-:Y:S05]  /*4b10*/  BRA.U !UP6, `(.L_x_91) ;  /* 0x000000010e347547 */ /* 0x000fea000b800000 */
[----:B------:R-:W-:Y:S01]  /*4b20*/  UPLOP3.LUT UP0, UPT, UPT, UPT, UP5, 0x80, 0x8 ;  /* 0x000000000008789c */ /* 0x000fe20003f0f050 */
[----:B--2---:R-:W-:Y:S02]  /*4b30*/  HFMA2 R0, -RZ, RZ, 0, 5.9604644775390625e-08 ;  /* 0x00000001ff007431 */ /* 0x004fe400000001ff */
[----:B------:R-:W-:Y:S03]  /*4b40*/  IMAD.MOV.U32 R110, RZ, RZ, 0x1 ;  /* 0x00000001ff6e7424 */ /* 0x000fe600078e00ff */
[----:B------:R-:W-:Y:S05]  /*4b50*/  PLOP3.LUT P0, PT, PT, PT, UP0, 0x80, 0x8 ;  /* 0x000000000008781c */ /* 0x000fea0003f0f008 */
[----:B------:R-:W2:Y:S01]  /*4b60*/  @UP0 LDCU.64 UR8, c[0x0][0x888] ;  /* 0x00011100ff0807ac */ /* 0x000ea20008000a00 */
[----:B------:R-:W-:Y:S07]  /*4b70*/  @UP0 UIMAD UR5, UR36, UR14, URZ ;  /* 0x0000000e240502a4 */ /* 0x000fee000f8e02ff */
[----:B------:R-:W-:Y:S01]  /*4b80*/  @!P0 PRMT R110, R0, 0x7610, R110 ;  /* 0x00007610006e8816 */ /* 0x000fe2000000006e */
[----:B--2---:R-:W-:Y:S03]  /*4b90*/  @UP0 UIMAD.WIDE UR8, UR5, 0x4, UR8 ;  /* 0x00000004050808a5 */ /* 0x004fe6000f8e0208 */
[----:B------:R-:W2:Y:S03]  /*4ba0*/  @!UP0 LDCU UR5, c[0x0][0x880] ;  /* 0x00011000ff0587ac */ /* 0x000ea60008000800 */
[----:B------:R-:W-:Y:S01]  /*4bb0*/  IMAD.U32 R8, RZ, RZ, UR8 ;  /* 0x00000008ff087e24 */ /* 0x000fe2000f8e00ff */
[----:B------:R-:W-:Y:S05]  /*4bc0*/  MOV R9, UR9 ;  /* 0x0000000900097c02 */ /* 0x000fea0008000f00 */
[----:B-----5:R3:W5:Y:S02]  /*4bd0*/  @P0 LDG.E R67, desc[UR46][R8.64] ;  /* 0x0000002e08430981 */ /* 0x020764000c1e1900 */
[----:B--23--:R-:W-:Y:S07]  /*4be0*/  @!P0 IMAD.U32 R67, RZ, RZ, UR5 ;  /* 0x00000005ff438e24 */ /* 0x00cfee000f8e00ff */
.L_x_91:
[----:B-----5:R-:W-:Y:S01]  /*4bf0*/  @!P3 FSETP.EQ.AND P2, PT, R67, RZ, PT ;  /* 0x000000ff4300b20b */ /* 0x020fe20003f42000 */
[----:B------:R-:W-:Y:S01]  /*4c00*/  @!UPT UIADD3 URZ, UPT, UPT, URZ, URZ, URZ ;  /* 0x000000fffffff290 */ /* 0x000fe2000fffe0ff */
[----:B------:R-:W-:Y:S11]  /*4c10*/  @!P3 BRA `(.L_x_92) ;  /* 0x000000000014b947 */ /* 0x000ff60003800000 */
[----:B------:R-:W-:Y:S02]  /*4c20*/  LOP3.LUT P0, RZ, R110, 0xff, RZ, 0xc0, !PT ;  /* 0x000000ff6eff7812 */ /* 0x000fe4000780c0ff */
[----:B------:R-:W-:Y:S04]  /*4c30*/  PLOP3.LUT P2, PT, PT, PT, UP0, 0x80, 0x8 ;  /* 0x000000000008781c */ /* 0x000fe80003f4f008 */
[----:B------:R-:W-:Y:S07]  /*4c40*/  PLOP3.LUT P2, PT, P2, PT, PT, 0x8, 0x80 ;  /* 0x000000000080781c */ /* 0x000fee000174e170 */
[----:B------:R-:W-:Y:S11]  /*4c50*/  @P0 FSETP.EQ.AND P2, PT, R67, RZ, PT ;  /* 0x000000ff4300020b */ /* 0x000ff60003f42000 */
[----:B------:R-:W-:Y:S02]  /*4c60*/  @!UPT UIADD3 URZ, UPT, UPT, URZ, URZ, URZ ;  /* 0x000000fffffff290 */ /* 0x000fe4000fffe0ff */
.L_x_92:
[----:B------:R-:W3:Y:S01]  /*4c70*/  LDC.64 R8, c[0x0][0xb10] ;  /* 0x0002c400ff087b82 */ /* 0x000ee20000000a00 */
[----:B------:R-:W-:Y:S01]  /*4c80*/  ULEA UR13, UR6, UR4, 0x3 ;  /* 0x00000004060d7291 */ /* 0x000fe2000f8e18ff */
[----:B------:R-:W-:Y:S01]  /*4c90*/  SHF.L.U32 R30, R27, 0x1f, RZ ;  /* 0x0000001f1b1e7819 */ /* 0x000fe200000006ff */
[----:B------:R-:W-:Y:S01]  /*4ca0*/  VIADD R26, R26, 0x1 ;  /* 0x000000011a1a7836 */ /* 0x000fe20000000000 */
[----:B------:R-:W-:Y:S04]  /*4cb0*/  @P4 SHF.R.U32.HI R24, RZ, 0x10, R17 ;  /* 0x00000010ff184819 */ /* 0x000fe80000011611 */
[----:B------:R-:W5:Y:S02]  /*4cc0*/  LDC.64 R12, c[0x0][0xb18] ;  /* 0x0002c600ff0c7b82 */ /* 0x000f640000000a00 */
[----:B------:R-:W1:Y:S01]  /*4cd0*/  SYNCS.PHASECHK.TRANS64.TRYWAIT P5, [UR13+0x170], R30 ;  /* 0x0001701eff0075a7 */ /* 0x000e6200080a110d */
[C---:B---3--:R-:W-:Y:S05]  /*4ce0*/  @!P1 IMAD.HI.U32 R8, R11.reuse, R8, RZ ;  /* 0x000000080b089227 */ /* 0x048fea00078e00ff */
[----:B--2---:R-:W2:Y:S01]  /*4cf0*/  @!P1 LDC R0, c[0x0][0xb20] ;  /* 0x0002c800ff009b82 */ /* 0x004ea20000000800 */
[----:B------:R-:W-:Y:S01]  /*4d00*/  @!P1 SHF.R.U32.HI R8, RZ, R9, R8 ;  /* 0x00000009ff089219 */ /* 0x000fe20000011608 */
[----:B-----5:R-:W-:Y:S01]  /*4d10*/  @!P1 IMAD.HI.U32 R13, R10, R13, RZ ;  /* 0x0000000d0a0d9227 */ /* 0x020fe200078e00ff */
[----:B------:R-:W-:Y:S05]  /*4d20*/  @!P1 ISETP.NE.AND P0, PT, R12, 0x1, PT ;  /* 0x000000010c00980c */ /* 0x000fea0003f05270 */
[----:B------:R-:W3:Y:S01]  /*4d30*/  @!P1 LDC R2, c[0x0][0xb0c] ;  /* 0x0002c300ff029b82 */ /* 0x000ee20000000800 */
[----:B--2---:R-:W-:Y:S02]  /*4d40*/  @!P1 SHF.R.U32.HI R0, RZ, R0, R13 ;  /* 0x00000000ff009219 */ /* 0x004fe4000001160d */
[----:B---3--:R-:W-:Y:S02]  /*4d50*/  @!P1 ISETP.NE.AND P3, PT, R2, 0x1, PT ;  /* 0x000000010200980c */ /* 0x008fe40003f65270 */
[----:B------:R-:W-:Y:S02]  /*4d60*/  @!P1 SEL R9, R10, R0, !P0 ;  /* 0x000000000a099207 */ /* 0x000fe40004000000 */
[----:B------:R-:W-:Y:S02]  /*4d70*/  ELECT P0, URZ, PT ;  /* 0x0000000000ff782f */ /* 0x000fe40003800000 */
[----:B------:R-:W-:Y:S05]  /*4d80*/  @!P1 SEL R8, R11, R8, !P3 ;  /* 0x000000080b089207 */ /* 0x000fea0005800000 */
[----:B------:R-:W-:Y:S02]  /*4d90*/  @!P1 IMAD.IADD R0, R9, 0x1, -R8 ;  /* 0x0000000109009824 */ /* 0x000fe400078e0a08 */
[----:B------:R-:W-:Y:S02]  /*4da0*/  @!P1 IMAD.IADD R8, R8, 0x1, -R9 ;  /* 0x0000000108089824 */ /* 0x000fe400078e0a09 */
[----:B------:R-:W-:Y:S02]  /*4db0*/  @!P1 IMAD R11, R0, R2, R11 ;  /* 0x00000002000b9224 */ /* 0x000fe400078e020b */
[----:B------:R-:W-:Y:S01]  /*4dc0*/  @!P1 IMAD R10, R8, R12, R10 ;  /* 0x0000000c080a9224 */ /* 0x000fe200078e020a */
[----:B-1----:R-:W-:Y:S06]  /*4dd0*/  @!P5 BRA `(.L_x_93) ;  /* 0x0000003800b4d947 */ /* 0x002fec0003800000 */
.L_x_191:
[----:B------:R-:W-:Y:S01]  /*4de0*/  UIADD3 UR41, UPT, UPT, UR13, 0x160, URZ ;  /* 0x000001600d297890 */ /* 0x000fe2000fffe0ff */
[----:B------:R-:W-:Y:S01]  /*4df0*/  PLOP3.LUT P0, PT, P2, P0, PT, 0xf2, 0x2f ;  /* 0x00000000002f781c */ /* 0x000fe20001701e72 */
[----:B------:R-:W-:Y:S01]  /*4e00*/  UMOV UR22, 0x0 ;  /* 0x0000000000167882 */ /* 0x000fe20000000000 */
[----:B------:R-:W-:Y:S01]  /*4e10*/  UMOV UR23, 0x10000000 ;  /* 0x1000000000177882 */ /* 0x000fe20000000000 */
[----:B------:R-:W-:Y:S01]  /*4e20*/  UPRMT UR21, UR37, 0x654, UR41 ;  /* 0x0000065425157896 */ /* 0x000fe20008000029 */
[----:B------:R-:W-:Y:S02]  /*4e30*/  UMOV UR44, UR36 ;  /* 0x00000024002c7c82 */ /* 0x000fe40008000000 */
[----:B------:R-:W-:Y:S01]  /*4e40*/  UMOV UR33, UR41 ;  /* 0x0000002900217c82 */ /* 0x000fe20008000000 */
[----:B------:R-:W-:Y:S01]  /*4e50*/  UMOV UR28, UR36 ;  /* 0x00000024001c7c82 */ /* 0x000fe20008000000 */
[----:B------:R-:W-:Y:S01]  /*4e60*/  UMOV UR25, UR41 ;  /* 0x0000002900197c82 */ /* 0x000fe20008000000 */
[----:B------:R-:W-:Y:S01]  /*4e70*/  UMOV UR20, UR36 ;  /* 0x0000002400147c82 */ /* 0x000fe20008000000 */
[----:B------:R-:W-:Y:S01]  /*4e80*/  UMOV UR17, UR41 ;  /* 0x0000002900117c82 */ /* 0x000fe20008000000 */
[----:B------:R-:W-:Y:S02]  /*4e90*/  UMOV UR12, UR36 ;  /* 0x00000024000c7c82 */ /* 0x000fe40008000000 */
[----:B------:R-:W-:Y:S01]  /*4ea0*/  @!P0 IADD3 R2, P2, PT, R28, 0x580, RZ ;  /* 0x000005801c028810 */ /* 0x000fe20007f5e0ff */
[----:B------:R-:W-:Y:S01]  /*4eb0*/  @!P0 IMAD R108, R108, 0x50, RZ ;  /* 0x000000506c6c8824 */ /* 0x000fe200078e02ff */
[----:B------:R-:W-:Y:S01]  /*4ec0*/  VOTEU.ALL UP1, P0 ;  /* 0x0000000000ff7886 */ /* 0x000fe20000020000 */
[----:B------:R-:W-:Y:S01]  /*4ed0*/  VOTEU.ALL UP3, P0 ;  /* 0x0000000000ff7886 */ /* 0x000fe20000060000 */
[----:B------:R-:W-:Y:S01]  /*4ee0*/  @!P0 R2UR UR9, R2 ;  /* 0x00000000020982ca */ /* 0x000fe200000e0000 */
[----:B-1----:R-:W-:Y:S01]  /*4ef0*/  @!P0 IMAD.X R0, RZ, RZ, R29, P2 ;  /* 0x000000ffff008224 */ /* 0x002fe200010e061d */
[----:B------:R-:W-:Y:S01]  /*4f00*/  VOTEU.ALL UP4, P0 ;  /* 0x0000000000ff7886 */ /* 0x000fe20000080000 */
[----:B------:R-:W-:Y:S01]  /*4f10*/  @!P0 IMAD.SHL.U32 R109, R109, 0x40, RZ ;  /* 0x000000406d6d8824 */ /* 0x000fe200078e00ff */
[----:B------:R-:W-:Y:S01]  /*4f20*/  @!P0 R2UR UR42, R108 ;  /* 0x000000006c2a82ca */ /* 0x000fe200000e0000 */
[----:B------:R-:W-:Y:S01]  /*4f30*/  VOTEU.ALL UP2, P0 ;  /* 0x0000000000ff7886 */ /* 0x000fe20000040000 */
[----:B------:R-:W-:Y:S01]  /*4f40*/  @!P0 R2UR UR8, R0 ;  /* 0x00000000000882ca */ /* 0x000fe200000e0000 */
[----:B------:R-:W-:Y:S01]  /*4f50*/  @!UP4 UIMAD UR5, UR6, 0x2800, UR4 ;  /* 0x000028000605c8a4 */ /* 0x000fe2000f8e0204 */
[----:B------:R-:W-:Y:S01]  /*4f60*/  @!P0 R2UR UR43, R109 ;  /* 0x000000006d2b82ca */ /* 0x000fe200000e0000 */
[----:B------:R-:W-:Y:S02]  /*4f70*/  IMAD.IADD R108, R10, 0x1, R106 ;  /* 0x000000010a6c7824 */ /* 0x000fe400078e026a */
[----:B------:R-:W-:Y:S01]  /*4f80*/  @!UP4 UIADD3 UR40, UPT, UPT, UR5, 0x300, URZ ;  /* 0x000003000528c890 */ /* 0x000fe2000fffe0ff */
[----:B------:R-:W-:Y:S01]  /*4f90*/  IMAD.IADD R109, R11, 0x1, R107 ;  /* 0x000000010b6d7824 */ /* 0x000fe200078e026b */
[----:B------:R-:W-:Y:S01]  /*4fa0*/  @!UP4 UIADD3 UR32, UPT, UPT, UR5, 0xb00, URZ ;  /* 0x00000b000520c890 */ /* 0x000fe2000fffe0ff */
[----:B------:R-:W-:Y:S01]  /*4fb0*/  IMAD.U32 R8, RZ, RZ, UR9 ;  /* 0x00000009ff087e24 */ /* 0x000fe2000f8e00ff */
[----:B------:R-:W-:Y:S02]  /*4fc0*/  @!UP4 UIADD3 UR24, UPT, UPT, UR5, 0x1300, URZ ;  /* 0x000013000518c890 */ /* 0x000fe4000fffe0ff */
[----:B------:R-:W-:Y:S02]  /*4fd0*/  @!UP4 UIADD3 UR34, UPT, UPT, UR42, 0x10, URZ ;  /* 0x000000102a22c890 */ /* 0x000fe4000fffe0ff */
[----:B------:R-:W-:Y:S01]  /*4fe0*/  IMAD.U32 R9, RZ, RZ, UR8 ;  /* 0x00000008ff097e24 */ /* 0x000fe2000f8e00ff */
[----:B------:R-:W-:Y:S01]  /*4ff0*/  @!P0 R2UR UR30, R8 ;  /* 0x00000000081e82ca */ /* 0x000fe200000e0000 */
[----:B------:R-:W-:Y:S01]  /*5000*/  UMOV UR35, UR43 ;  /* 0x0000002b00237c82 */ /* 0x000fe20008000000 */
[----:B------:R-:W-:Y:S02]  /*5010*/  @!UP4 UIADD3 UR26, UPT, UPT, UR42, 0x20, URZ ;  /* 0x000000202a1ac890 */ /* 0x000fe4000fffe0ff */
[----:B------:R-:W-:Y:S01]  /*5020*/  @!P0 R2UR UR31, R9 ;  /* 0x00000000091f82ca */ /* 0x000fe200000e0000 */
[----:B------:R-:W-:Y:S01]  /*5030*/  UMOV UR27, UR43 ;  /* 0x0000002b001b7c82 */ /* 0x000fe20008000000 */
[----:B------:R-:W-:Y:S02]  /*5040*/  @!UP4 UIADD3 UR18, UPT, UPT, UR42, 0x30, URZ ;  /* 0x000000302a12c890 */ /* 0x000fe4000fffe0ff */
[----:B------:R-:W-:Y:S01]  /*5050*/  @!UP4 UIADD3 UR16, UPT, UPT, UR5, 0x1b00, URZ ;  /* 0x00001b000510c890 */ /* 0x000fe2000fffe0ff */
[----:B------:R-:W-:Y:S01]  /*5060*/  UMOV UR19, UR43 ;  /* 0x0000002b00137c82 */ /* 0x000fe20008000000 */
[----:B------:R-:W-:Y:S02]  /*5070*/  @!UP4 UIADD3 UR10, UPT, UPT, UR42, 0x40, URZ ;  /* 0x000000402a0ac890 */ /* 0x000fe4000fffe0ff */
[----:B------:R-:W-:Y:S01]  /*5080*/  @!UP4 UIADD3 UR8, UPT, UPT, UR5, 0x2300, URZ ;  /* 0x000023000508c890 */ /* 0x000fe2000fffe0ff */
[----:B------:R-:W-:Y:S01]  /*5090*/  UMOV UR9, UR41 ;  /* 0x0000002900097c82 */ /* 0x000fe20008000000 */
[----:B------:R-:W-:Y:S03]  /*50a0*/  UMOV UR11, UR43 ;  /* 0x0000002b000b7c82 */ /* 0x000fe60008000000 */
[----:B------:R-:W-:Y:S01]  /*50b0*/  @!UP1 UTMALDG.3D [UR40], [UR30], desc[UR22] ;  /* 0x000016281e0095b4 */ /* 0x000fe20008011000 */
[----:B------:R-:W-:Y:S01]  /*50c0*/  VOTEU.ALL UP1, P0 ;  /* 0x0000000000ff7886 */ /* 0x000fe20000020000 */
[----:B------:R1:W-:Y:S01]  /*50d0*/  @!UP3 UTMALDG.3D [UR32], [UR30], desc[UR22] ;  /* 0x000016201e00b5b4 */ /* 0x0003e20008011000 */
[----:B------:R2:W-:Y:S01]  /*50e0*/  @!UP2 UTMALDG.3D [UR24], [UR30], desc[UR22] ;  /* 0x000016181e00a5b4 */ /* 0x0005e20008011000 */
[----:B------:R-:W-:Y:S02]  /*50f0*/  VOTEU.ALL UP2, P0 ;  /* 0x0000000000ff7886 */ /* 0x000fe40000040000 */
[----:B------:R2:W-:Y:S03]  /*5100*/  @!UP1 UTMALDG.3D [UR16], [UR30], desc[UR22] ;  /* 0x000016101e0095b4 */ /* 0x0005e60008011000 */
[----:B------:R2:W-:Y:S01]  /*5110*/  @!UP2 UTMALDG.3D [UR8], [UR30], desc[UR22] ;  /* 0x000016081e00a5b4 */ /* 0x0005e20008011000 */
[----:B------:R2:W-:Y:S01]  /*5120*/  @!P0 SYNCS.ARRIVE.TRANS64.RED.A0TR RZ, [UR13+0x160], R23 ;  /* 0x00016017ffff89a7 */ /* 0x0005e2000830040d */
[C---:B------:R-:W-:Y:S04]  /*5130*/  ISETP.NE.AND P0, PT, R26.reuse, 0x2, PT ;  /* 0x000000021a00780c */ /* 0x040fe80003f05270 */
[----:B------:R-:W-:Y:S02]  /*5140*/  SEL R0, RZ, 0x1, P0 ;  /* 0x00000001ff007807 */ /* 0x000fe40000000000 */
[----:B------:R-:W-:Y:S02]  /*5150*/  SEL R26, R26, RZ, P0 ;  /* 0x000000ff1a1a7207 */ /* 0x000fe40000000000 */
[----:B------:R-:W-:Y:S02]  /*5160*/  LOP3.LUT R25, R25, R0, RZ, 0x3c, !PT ;  /* 0x0000000019197212 */ /* 0x000fe400078e3cff */
[----:B-1----:R-:W-:Y:S01]  /*5170*/  @P4 R2UR UR36, R24 ;  /* 0x00000000182442ca */ /* 0x002fe200000e0000 */
[----:B------:R-:W-:Y:S01]  /*5180*/  SYNCS.ARRIVE.TRANS64.RED.A1T0 RZ, [UR21], RZ ;  /* 0x000000ffffff79a7 */ /* 0x000fe20008100415 */
[----:B------:R-:W-:Y:S04]  /*5190*/  UIADD3 UR21, UPT, UPT, UR6, 0x1, URZ ;  /* 0x0000000106157890 */ /* 0x000fe8000fffe0ff */
[----:B------:R-:W-:Y:S04]  /*51a0*/  UISETP.NE.AND UP1, UPT, UR21, 0x2, UPT ;  /* 0x000000021500788c */ /* 0x000fe8000bf25270 */
[----:B------:R-:W-:Y:S02]  /*51b0*/  USEL UR13, URZ, 0x1, UP1 ;  /* 0x00000001ff0d7887 */ /* 0x000fe40008800000 */
[----:B------:R-:W-:Y:S02]  /*51c0*/  USEL UR6, UR21, URZ, UP1 ;  /* 0x000000ff15067287 */ /* 0x000fe40008800000 */
[----:B------:R-:W-:Y:S02]  /*51d0*/  UPLOP3.LUT UP1, UPT, UPT, UPT, UPT, 0x80, 0x8 ;  /* 0x000000000008789c */ /* 0x000fe40003f2f070 */
[----:B------:R-:W-:Y:S01]  /*51e0*/  LOP3.LUT R27, R27, UR13, RZ, 0x3c, !PT ;  /* 0x0000000d1b1b7c12 */ /* 0x000fe2000f8e3cff */
[----:B--2---:R-:W-:Y:S08]  /*51f0*/  @P4 BRA `(.L_x_94) ;  /* 0xfffffff400304947 */ /* 0x004ff0000383ffff */
[----:B------:R-:W-:Y:S01]  /*5200*/  UIADD3 UR5, UPT, UPT, UR4, 0x170, URZ ;  /* 0x0000017004057890 */ /* 0x000fe2000fffe0ff */
[----:B------:R-:W-:-:S03]  /*5210*/  SHF.L.U32 R2, R27, 0x1f, RZ ;  /* 0x0000001f1b027819 */ /* 0x000fc600000006ff */
[----:B------:R-:W-:-:S09]  /*5220*/  ULEA UR4, UR6, UR5, 0x3 ;  /* 0x0000000506047291 */ /* 0x000fd2000f8e18ff */
[----:B------:R-:W1:Y:S02]  /*5230*/  SYNCS.PHASECHK.TRANS64.TRYWAIT P0, [UR4], R2 ;  /* 0x00000002ff0075a7 */ /* 0x000e640008001104 */
[----:B-1----:R-:W-:Y:S05]  /*5240*/  @!P0 BRA `(.L_x_95) ;  /* 0x0000003400b08947 */ /* 0x002fea0003800000 */
.L_x_193:
[----:B------:R-:W-:-:S04]  /*5250*/  UIADD3 UR6, UPT, UPT, UR6, 0x1, URZ ;  /* 0x0000000106067890 */ /* 0x000fc8000fffe0ff */
[----:B------:R-:W-:-:S04]  /*5260*/  UISETP.NE.AND UP0, UPT, UR6, 0x2, UPT ;  /* 0x000000020600788c */ /* 0x000fc8000bf05270 */
[----:B------:R-:W-:Y:S02]  /*5270*/  USEL UR4, URZ, 0x1, UP0 ;  /* 0x00000001ff047887 */ /* 0x000fe40008000000 */
[----:B------:R-:W-:-:S04]  /*5280*/  USEL UR6, UR6, URZ, UP0 ;  /* 0x000000ff06067287 */ /* 0x000fc80008000000 */
[----:B------:R-:W-:Y:S01]  /*5290*/  ULEA UR6, UR6, UR5, 0x3 ;  /* 0x0000000506067291 */ /* 0x000fe2000f8e18ff */
[----:B-1----:R-:W-:-:S04]  /*52a0*/  LOP3.LUT R2, R27, UR4, RZ, 0x3c, !PT ;  /* 0x000000041b027c12 */ /* 0x002fc8000f8e3cff */
[----:B------:R-:W-:Y:S01]  /*52b0*/  SHF.L.U32 R2, R2, 0x1f, RZ ;  /* 0x0000001f02027819 */ /* 0x000fe200000006ff */
[----:B------:R-:W-:-:S07]  /*52c0*/  IMAD.U32 R0, RZ, RZ, UR6 ;  /* 0x00000006ff007e24 */ /* 0x000fce000f8e00ff */
.L_x_96:
[----:B-1----:R1:W2:Y:S02]  /*52d0*/  SYNCS.PHASECHK.TRANS64.TRYWAIT P0, [R0+URZ], R2 ;  /* 0x00000002000075a7 */ /* 0x0022a400080011ff */
[----:B--2---:R-:W-:Y:S05]  /*52e0*/  @!P0 NANOSLEEP.SYNCS 0x989680 ;  /* 0x009896800000895d */ /* 0x004fea0003900000 */
[----:B------:R-:W2:Y:S02]  /*52f0*/  @!P0 SYNCS.PHASECHK.TRANS64 P0, [R0+URZ], R2 ;  /* 0x00000002000085a7 */ /* 0x000ea400080010ff */
[----:B--2---:R-:W-:Y:S05]  /*5300*/  @P0 EXIT ;  /* 0x000000000000094d */ /* 0x004fea0003800000 */
[----:B------:R-:W-:Y:S05]  /*5310*/  BRA `(.L_x_96) ;  /* 0xfffffffc00ec7947 */ /* 0x000fea000383ffff */
.L_x_86:
[----:B------:R-:W-:-:S06]  /*5320*/  UISETP.GE.AND UP1, UPT, UR8, 0x4, UPT ;  /* 0x000000040800788c */ /* 0x000fcc000bf26270 */
[----:B------:R-:W-:-:S13]  /*5330*/  PLOP3.LUT P0, PT, PT, PT, UP1, 0x80, 0x8 ;  /* 0x000000000008781c */ /* 0x000fda0003f0f018 */
[----:B------:R-:W-:Y:S05]  /*5340*/  @!P0 EXIT ;  /* 0x000000000000894d */ /* 0x000fea0003800000 */
[----:B------:R-:W-:Y:S01]  /*5350*/  BAR.SYNC.DEFER_BLOCKING 0x6, 0xa0 ;  /* 0x0182800000007b1d */ /* 0x000fe20000010000 */
[C---:B------:R-:W-:Y:S01]  /*5360*/  IMAD.SHL.U32 R3, R121.reuse, 0x10, RZ ;  /* 0x0000001079037824 */ /* 0x040fe200078e00ff */
[----:B------:R-:W-:Y:S01]  /*5370*/  SHF.R.U32.HI R4, RZ, 0x1, R121 ;  /* 0x00000001ff047819 */ /* 0x000fe20000011679 */
[C---:B------:R-:W-:Y:S01]  /*5380*/  IMAD.SHL.U32 R2, R121.reuse, 0x8, RZ ;  /* 0x0000000879027824 */ /* 0x040fe200078e00ff */
[----:B------:R-:W-:Y:S01]  /*5390*/  CS2R R118, SRZ ;  /* 0x0000000000767805 */ /* 0x000fe2000001ff00 */
[----:B------:R-:W-:Y:S01]  /*53a0*/  IMAD.U32 R16, R121, 0x10000, RZ ;  /* 0x0001000079107824 */ /* 0x000fe200078e00ff */
[----:B------:R-:W-:Y:S02]  /*53b0*/  UMOV UR40, 0x400 ;  /* 0x0000040000287882 */ /* 0x000fe40000000000 */
[----:B------:R-:W1:Y:S01]  /*53c0*/  LDC R113, c[0x0][0x370] ;  /* 0x0000dc00ff717b82 */ /* 0x000e620000000800 */
[----:B------:R-:W-:Y:S01]  /*53d0*/  ULEA UR40, UR37, UR40, 0x18 ;  /* 0x0000002825287291 */ /* 0x000fe2000f8ec0ff */
[----:B------:R-:W-:Y:S01]  /*53e0*/  LOP3.LUT R5, R3, 0x40, RZ, 0xc0, !PT ;  /* 0x0000004003057812 */ /* 0x000fe200078ec0ff */
[----:B------:R-:W-:Y:S01]  /*53f0*/  IMAD.SHL.U32 R114, R121, 0x2, RZ ;  /* 0x0000000279727824 */ /* 0x000fe200078e00ff */
[----:B------:R-:W-:Y:S01]  /*5400*/  LOP3.LUT R2, R2, 0x300, RZ, 0xc0, !PT ;  /* 0x0000030002027812 */ /* 0x000fe200078ec0ff */
[----:B------:R-:W-:Y:S01]  /*5410*/  IMAD.MOV.U32 R120, RZ, RZ, 0x1 ;  /* 0x00000001ff787424 */ /* 0x000fe200078e00ff */
[----:B------:R-:W-:Y:S01]  /*5420*/  LOP3.LUT R4, R5, 0x8, R4, 0xf8, !PT ;  /* 0x0000000805047812 */ /* 0x000fe200078ef804 */
[----:B------:R-:W-:Y:S01]  /*5430*/  IMAD.MOV.U32 R65, RZ, RZ, RZ ;  /* 0x000000ffff417224 */ /* 0x000fe200078e00ff */
[----:B------:R-:W2:Y:S01]  /*5440*/  LDC R62, c[0x0][0xb0c] ;  /* 0x0002c300ff3e7b82 */ /* 0x000ea20000000800 */
[--C-:B------:R-:W-:Y:S01]  /*5450*/  LOP3.LUT R2, R2, 0x30, R3.reuse, 0xf8, !PT ;  /* 0x0000003002027812 */ /* 0x100fe200078ef803 */
[----:B------:R-:W-:Y:S01]  /*5460*/  IMAD.MOV.U32 R123, RZ, RZ, RZ ;  /* 0x000000ffff7b7224 */ /* 0x000fe200078e00ff */
[----:B------:R-:W-:Y:S01]  /*5470*/  LOP3.LUT R16, R16, 0x600000, RZ, 0xc0, !PT ;  /* 0x0060000010107812 */ /* 0x000fe200078ec0ff */
[----:B------:R-:W-:Y:S01]  /*5480*/  IMAD.MOV.U32 R117, RZ, RZ, RZ ;  /* 0x000000ffff757224 */ /* 0x000fe200078e00ff */
[----:B------:R-:W-:Y:S01]  /*5490*/  LOP3.LUT R114, R4, 0x8, R114, 0x78, !PT ;  /* 0x0000000804727812 */ /* 0x000fe200078e7872 */
[----:B------:R-:W4:Y:S01]  /*54a0*/  LDCU.64 UR48, c[0x0][0x348] ;  /* 0x00006900ff3077ac */ /* 0x000f220008000a00 */
[----:B------:R-:W-:Y:S01]  /*54b0*/  LOP3.LUT R2, R2, 0x80, R3, 0xf8, !PT ;  /* 0x0000008002027812 */ /* 0x000fe200078ef803 */
[----:B------:R-:W1:Y:S01]  /*54c0*/  LDC R111, c[0x0][0xb20] ;  /* 0x0002c800ff6f7b82 */ /* 0x000e620000000800 */
[----:B------:R-:W3:Y:S01]  /*54d0*/  LDS R0, [UR40+0x240] ;  /* 0x00024028ff007984 */ /* 0x000ee20008000800 */
[----:B------:R-:W-:Y:S01]  /*54e0*/  LOP3.LUT R121, R121, 0x60, RZ, 0xc0, !PT ;  /* 0x0000006079797812 */ /* 0x000fe200078ec0ff */
[----:B------:R-:W1:Y:S01]  /*54f0*/  LDCU.64 UR38, c[0x0][0x888] ;  /* 0x00011100ff2677ac */ /* 0x000e620008000a00 */
[----:B------:R-:W-:Y:S01]  /*5500*/  LOP3.LUT R114, R2, R114, RZ, 0xfc, !PT ;  /* 0x0000007202727212 */ /* 0x000fe200078efcff */
[----:B------:R-:W-:-:S03]  /*5510*/  UIADD3 UR43, UPT, UPT, UR40, 0x300, URZ ;  /* 0x00000300282b7890 */ /* 0x000fc6000fffe0ff */
[----:B------:R-:W1:Y:S01]  /*5520*/  LDC R61, c[0x0][0xb30] ;  /* 0x0002cc00ff3d7b82 */ /* 0x000e620000000800 */
[----:B------:R-:W-:Y:S01]  /*5530*/  UMOV UR42, URZ ;  /* 0x000000ff002a7c82 */ /* 0x000fe20008000000 */
[----:B------:R-:W-:-:S06]  /*5540*/  UMOV UR41, URZ ;  /* 0x000000ff00297c82 */ /* 0x000fcc0008000000 */
[----:B------:R-:W1:Y:S08]  /*5550*/  LDC.64 R104, c[0x0][0xb10] ;  /* 0x0002c400ff687b82 */ /* 0x000e700000000a00 */
[----:B------:R-:W1:Y:S08]  /*5560*/  LDC.64 R58, c[0x0][0xb18] ;  /* 0x0002c600ff3a7b82 */ /* 0x000e700000000a00 */
[----:B------:R-:W1:Y:S08]  /*5570*/  LDC.64 R100, c[0x0][0x888] ;  /* 0x00022200ff647b82 */ /* 0x000e700000000a00 */
[----:B------:R-:W1:Y:S01]  /*5580*/  LDC.64 R56, c[0x0][0xb28] ;  /* 0x0002ca00ff387b82 */ /* 0x000e620000000a00 */
[----:B---3--:R-:W-:-:S07]  /*5590*/  IMAD.IADD R16, R0, 0x1, R16 ;  /* 0x0000000100107824 */ /* 0x008fce00078e0210 */
[----:B------:R-:W3:Y:S08]  /*55a0*/  LDC.64 R102, c[0x0][0x890] ;  /* 0x00022400ff667b82 */ /* 0x000ef00000000a00 */
[----:B------:R-:W1:Y:S08]  /*55b0*/  LDC.64 R98, c[0x0][0x8b0] ;  /* 0x00022c00ff627b82 */ /* 0x000e700000000a00 */
[----:B------:R-:W1:Y:S08]  /*55c0*/  LDC.64 R96, c[0x0][0x8a8] ;  /* 0x00022a00ff607b82 */ /* 0x000e700000000a00 */
[----:B--2-4-:R-:W1:Y:S02]  /*55d0*/  LDC R112, c[0x0][0x374] ;  /* 0x0000dd00ff707b82 */ /* 0x014e640000000800 */
.L_x_120:
[C---:B------:R-:W-:Y:S02]  /*55e0*/  LEA R0, R123.reuse, UR40, 0x3 ;  /* 0x000000287b007c11 */ /* 0x040fe4000f8e18ff */
[----:B------:R-:W-:Y:S02]  /*55f0*/  SHF.L.U32 R2, R118, 0x1f, RZ ;  /* 0x0000001f76027819 */ /* 0x000fe400000006ff */
[----:B------:R-:W-:Y:S02]  /*5600*/  LEA R20, R123, UR40, 0x4 ;  /* 0x000000287b147c11 */ /* 0x000fe4000f8e20ff */
[----:B------:R-:W2:Y:S02]  /*5610*/  SYNCS.PHASECHK.TRANS64.TRYWAIT P0, [R0+URZ+0x190], R2 ;  /* 0x00019002000075a7 */ /* 0x000ea400080011ff */
[----:B--2---:R-:W-:Y:S05]  /*5620*/  @!P0 BRA `(.L_x_97) ;  /* 0x0000003000d08947 */ /* 0x004fea0003800000 */
.L_x_194:
[----:B------:R-:W4:Y:S01]  /*5630*/  LDC.64 R10, c[0x0][0xb10] ;  /* 0x0002c400ff0a7b82 */ /* 0x000f220000000a00 */
[----:B------:R-:W3:Y:S01]  /*5640*/  LDS.128 R20, [R20+0x220] ;  /* 0x0002200014147984 */ /* 0x000ee20000000c00 */
[----:B-1----:R-:W-:Y:S01]  /*5650*/  ISETP.NE.AND P1, PT, R61, 0x1, PT ;  /* 0x000000013d00780c */ /* 0x002fe20003f25270 */
[----:B--2---:R-:W-:Y:S01]  /*5660*/  VIADD R0, R0, 0x1a0 ;  /* 0x000001a000007836 */ /* 0x004fe20000000000 */
[----:B------:R-:W-:Y:S04]  /*5670*/  ISETP.GE.AND P0, PT, R60, 0x1, PT ;  /* 0x000000013c00780c */ /* 0x000fe80003f06270 */
[----:B------:R-:W1:Y:S01]  /*5680*/  LDC.64 R8, c[0x0][0xb18] ;  /* 0x0002c600ff087b82 */ /* 0x000e620000000a00 */
[----:B------:R-:W-:Y:S01]  /*5690*/  PRMT R0, RZ, 0x654, R0 ;  /* 0x00000654ff007816 */ /* 0x000fe20000000000 */
[----:B------:R-:W-:Y:S01]  /*56a0*/  @!PT LDS RZ, [RZ] ;  /* 0x00000000fffff984 */ /* 0x000fe20000000800 */
[----:B------:R-:W-:Y:S01]  /*56b0*/  @!PT LDS RZ, [RZ] ;  /* 0x00000000fffff984 */ /* 0x000fe20000000800 */
[----:B------:R-:W-:Y:S01]  /*56c0*/  @!PT LDS RZ, [RZ] ;  /* 0x00000000fffff984 */ /* 0x000fe20000000800 */
[----:B------:R-:W-:Y:S01]  /*56d0*/  @!PT LDS RZ, [RZ] ;  /* 0x00000000fffff984 */ /* 0x000fe20000000800 */
[----:B------:R2:W-:Y:S06]  /*56e0*/  MEMBAR.ALL.CTA ;  /* 0x0000000000007992 */ /* 0x0005ec0000008000 */
[----:B--2---:R-:W2:Y:S01]  /*56f0*/  FENCE.VIEW.ASYNC.S ;  /* 0x00000000000073c6 */ /* 0x004ea20000000000 */
[----:B------:R-:W1:Y:S08]  /*5700*/  @!P1 LDC R12, c[0x0][0xb20] ;  /* 0x0002c800ff0c9b82 */ /* 0x000e700000000800 */
[----:B------:R-:W1:Y:S01]  /*5710*/  @!P1 LDC R7, c[0x0][0xb0c] ;  /* 0x0002c300ff079b82 */ /* 0x000e620000000800 */
[----:B--2---:R2:W-:Y:S01]  /*5720*/  SYNCS.ARRIVE.TRANS64.RED.A1T0 RZ, [R0+URZ], RZ ;  /* 0x000000ff00ff79a7 */ /* 0x0045e200081004ff */
[----:B---3--:R-:W-:Y:S04]  /*5730*/  LOP3.LUT P4, RZ, R22, 0x1, RZ, 0xc0, !PT ;  /* 0x0000000116ff7812 */ /* 0x008fe8000788c0ff */
[----:B------:R-:W-:Y:S09]  /*5740*/  P2R R122, PR, RZ, 0x10 ;  /* 0x00000010ff7a7803 */ /* 0x000ff20000000000 */
[----:B------:R-:W-:Y:S02]  /*5750*/  @P4 MOV R64, R20 ;  /* 0x0000001400404202 */ /* 0x000fe40000000f00 */
[----:B------:R-:W-:Y:S01]  /*5760*/  @P4 LOP3.LUT R63, R21, 0xffff, RZ, 0xc0, !PT ;  /* 0x0000ffff153f4812 */ /* 0x000fe200078ec0ff */
[----:B--2-4-:R-:W-:Y:S06]  /*5770*/  @!P0 BRA `(.L_x_98) ;  /* 0x0000000000a48947 */ /* 0x014fec0003800000 */
[----:B------:R-:W-:Y:S01]  /*5780*/  IMAD.HI.U32 R0, R112, R59, RZ ;  /* 0x0000003b70007227 */ /* 0x000fe200078e00ff */
[----:B------:R-:W-:Y:S02]  /*5790*/  ISETP.NE.AND P0, PT, R58, 0x1, PT ;  /* 0x000000013a00780c */ /* 0x000fe40003f05270 */
[----:B------:R-:W-:Y:S01]  /*57a0*/  ISETP.NE.AND P2, PT, R60, 0x1, PT ;  /* 0x000000013c00780c */ /* 0x000fe20003f45270 */
[----:B------:R-:W-:Y:S01]  /*57b0*/  IMAD.HI.U32 R4, R113, R104, RZ ;  /* 0x0000006871047227 */ /* 0x000fe200078e00ff */
[----:B------:R-:W-:Y:S02]  /*57c0*/  SHF.R.U32.HI R0, RZ, R111, R0 ;  /* 0x0000006fff007219 */ /* 0x000fe40000011600 */
[----:B------:R-:W-:Y:S01]  /*57d0*/  ISETP.NE.AND P3, PT, R62, 0x1, PT ;  /* 0x000000013e00780c */ /* 0x000fe20003f65270 */
[----:B------:R-:W-:Y:S01]  /*57e0*/  IMAD.HI.U32 R6, R63, R59, RZ ;  /* 0x0000003b3f067227 */ /* 0x000fe200078e00ff */
[-C--:B------:R-:W-:Y:S02]  /*57f0*/  SHF.R.U32.HI R4, RZ, R105.reuse, R4 ;  /* 0x00000069ff047219 */ /* 0x080fe40000011604 */
[----:B------:R-:W-:Y:S01]  /*5800*/  SEL R0, R112, R0, !P0 ;  /* 0x0000000070007207 */ /* 0x000fe20004000000 */
[----:B------:R-:W-:Y:S01]  /*5810*/  IMAD.HI.U32 R5, R64, R104, RZ ;  /* 0x0000006840057227 */ /* 0x000fe200078e00ff */
[----:B------:R-:W-:Y:S03]  /*5820*/  SEL R4, R113, R4, !P3 ;  /* 0x0000000471047207 */ /* 0x000fe60005800000 */
[-C--:B------:R-:W-:Y:S01]  /*5830*/  IMAD.HI.U32 R3, R0, R56.reuse, RZ ;  /* 0x0000003800037227 */ /* 0x080fe200078e00ff */
[----:B------:R-:W-:Y:S03]  /*5840*/  SHF.R.U32.HI R5, RZ, R105, R5 ;  /* 0x00000069ff057219 */ /* 0x000fe60000011605 */
[----:B------:R-:W-:Y:S01]  /*5850*/  IMAD.HI.U32 R2, R4, R56, RZ ;  /* 0x0000003804027227 */ /* 0x000fe200078e00ff */
[----:B------:R-:W-:Y:S02]  /*5860*/  @P2 SHF.R.U32.HI R0, RZ, R57, R3 ;  /* 0x00000039ff002219 */ /* 0x000fe40000011603 */
[----:B------:R-:W-:Y:S02]  /*5870*/  SHF.R.U32.HI R3, RZ, R111, R6 ;  /* 0x0000006fff037219 */ /* 0x000fe40000011606 */
[----:B------:R-:W-:Y:S01]  /*5880*/  @P2 SHF.R.U32.HI R4, RZ, R57, R2 ;  /* 0x00000039ff042219 */ /* 0x000fe20000011602 */
[----:B------:R-:W-:Y:S01]  /*5890*/  IMAD R0, R60, R0, RZ ;  /* 0x000000003c007224 */ /* 0x000fe200078e02ff */
[----:B------:R-:W-:Y:S02]  /*58a0*/  SEL R3, R63, R3, !P0 ;  /* 0x000000033f037207 */ /* 0x000fe40004000000 */
[----:B------:R-:W-:Y:S01]  /*58b0*/  SEL R2, R64, R5, !P3 ;  /* 0x0000000540027207 */ /* 0x000fe20005800000 */
[----:B------:R-:W-:Y:S01]  /*58c0*/  IMAD R5, R60, R4, RZ ;  /* 0x000000043c057224 */ /* 0x000fe200078e02ff */
[C---:B------:R-:W-:Y:S01]  /*58d0*/  ISETP.GE.AND P0, PT, R3.reuse, R0, PT ;  /* 0x000000000300720c */ /* 0x040fe20003f06270 */
[C---:B------:R-:W-:Y:S03]  /*58e0*/  IMAD.HI.U32 R0, R3.reuse, R56, RZ ;  /* 0x0000003803007227 */ /* 0x040fe600078e00ff */
[C---:B------:R-:W-:Y:S02]  /*58f0*/  ISETP.GE.OR P0, PT, R2.reuse, R5, P0 ;  /* 0x000000050200720c */ /* 0x040fe40000706670 */
[----:B------:R-:W-:Y:S04]  /*5900*/  SHF.R.U32.HI R0, RZ, R57, R0 ;  /* 0x00000039ff007219 */ /* 0x000fe80000011600 */
[C---:B------:R-:W-:Y:S05]  /*5910*/  SEL R6, R3.reuse, R0, !P2 ;  /* 0x0000000003067207 */ /* 0x040fea0005000000 */
        /* <DEDUP_REMOVED lines=14> */
[----:B------:R-:W-:Y:S07]  /*5a00*/  IMAD R63, R3, R58, R63 ;  /* 0x0000003a033f7224 */ /* 0x000fee00078e023f */
.L_x_98:
[----:B------:R-:W-:Y:S01]  /*5a10*/  @!P1 IMAD.HI.U32 R0, R64, R10, RZ ;  /* 0x0000000a40009227 */ /* 0x000fe200078e00ff */
[----:B-1----:R-:W-:Y:S01]  /*5a20*/  @!P1 ISETP.NE.AND P0, PT, R8, 0x1, PT ;  /* 0x000000010800980c */ /* 0x002fe20003f05270 */
[----:B------:R-:W-:Y:S01]  /*5a30*/  ULOP3.LUT UP0, URZ, UR43, 0x90, URZ, 0xc0, !UPT ;  /* 0x000000902bff7892 */ /* 0x000fe2000f80c0ff */
[----:B------:R-:W-:Y:S01]  /*5a40*/  @!P1 ISETP.NE.AND P2, PT, R7, 0x1, PT ;  /* 0x000000010700980c */ /* 0x000fe20003f45270 */
[----:B------:R-:W-:Y:S01]  /*5a50*/  @!P1 IMAD.HI.U32 R2, R63, R9, RZ ;  /* 0x000000093f029227 */ /* 0x000fe200078e00ff */
[----:B------:R-:W-:Y:S02]  /*5a60*/  @!P1 SHF.R.U32.HI R0, RZ, R11, R0 ;  /* 0x0000000bff009219 */ /* 0x000fe40000011600 */
[----:B------:R-:W-:Y:S01]  /*5a70*/  @P4 SHF.R.U32.HI R116, RZ, 0x10, R21 ;  /* 0x00000010ff744819 */ /* 0x000fe20000011615 */
[----:B------:R-:W-:Y:S01]  /*5a80*/  VIADD R123, R123, 0x1 ;  /* 0x000000017b7b7836 */ /* 0x000fe20000000000 */
[----:B------:R-:W-:Y:S02]  /*5a90*/  @!P1 SHF.R.U32.HI R2, RZ, R12, R2 ;  /* 0x0000000cff029219 */ /* 0x000fe40000011602 */
[----:B------:R-:W-:Y:S02]  /*5aa0*/  @!P1 SEL R3, R64, R0, !P2 ;  /* 0x0000000040039207 */ /* 0x000fe40005000000 */
[----:B------:R-:W-:Y:S05]  /*5ab0*/  @!P1 SEL R2, R63, R2, !P0 ;  /* 0x000000023f029207 */ /* 0x000fea0004000000 */
[----:B------:R-:W-:Y:S02]  /*5ac0*/  @!P1 IMAD.IADD R0, R2, 0x1, -R3 ;  /* 0x0000000102009824 */ /* 0x000fe400078e0a03 */
[----:B------:R-:W-:Y:S02]  /*5ad0*/  @!P1 IMAD.IADD R2, R3, 0x1, -R2 ;  /* 0x0000000103029824 */ /* 0x000fe400078e0a02 */
[----:B------:R-:W-:Y:S02]  /*5ae0*/  @!P1 IMAD R64, R0, R7, R64 ;  /* 0x0000000700409224 */ /* 0x000fe400078e0240 */
[----:B------:R-:W-:Y:S01]  /*5af0*/  @!P1 IMAD R63, R2, R8, R63 ;  /* 0x00000008023f9224 */ /* 0x000fe200078e023f */
[----:B------:R-:W-:Y:S06]  /*5b00*/  BRA.U !UP0, `(.L_x_99) ;  /* 0x00000001087c7547 */ /* 0x000fec000b800000 */
[----:B------:R-:W1:Y:S01]  /*5b10*/  LDCU.64 UR8, c[0x4][0x80] ;  /* 0x01001000ff0877ac */ /* 0x000e620008000a00 */
[----:B------:R-:W-:Y:S01]  /*5b20*/  MOV R2, 0x0 ;  /* 0x0000000000027802 */ /* 0x000fe20000000f00 */
[----:B------:R-:W-:Y:S02]  /*5b30*/  HFMA2 R12, -RZ, RZ, 0, 5.9604644775390625e-08 ;  /* 0x00000001ff0c7431 */ /* 0x000fe400000001ff */
[----:B------:R-:W-:Y:S01]  /*5b40*/  IMAD.MOV.U32 R8, RZ, RZ, 0x70 ;  /* 0x00000070ff087424 */ /* 0x000fe200078e00ff */
[----:B------:R2:W3:Y:S01]  /*5b50*/  LDC.64 R14, c[0x4][R2] ;  /* 0x01000000020e7b82 */ /* 0x0004e20000000a00 */
[----:B------:R-:W4:Y:S01]  /*5b60*/  LDCU.64 UR6, c[0x4][0x88] ;  /* 0x01001100ff0677ac */ /* 0x000f220008000a00 */
[----:B------:R-:W-:Y:S01]  /*5b70*/  IMAD.MOV.U32 R13, RZ, RZ, RZ ;  /* 0x000000ffff0d7224 */ /* 0x000fe200078e00ff */
[----:B------:R-:W2:Y:S01]  /*5b80*/  LDCU.64 UR4, c[0x4][0x8] ;  /* 0x01000100ff0477ac */ /* 0x000ea20008000a00 */
[----:B-1----:R-:W-:Y:S01]  /*5b90*/  MOV R5, UR9 ;  /* 0x0000000900057c02 */ /* 0x002fe20008000f00 */
[----:B------:R-:W-:Y:S01]  /*5ba0*/  IMAD.U32 R4, RZ, RZ, UR8 ;  /* 0x00000008ff047e24 */ /* 0x000fe2000f8e00ff */
[----:B----4-:R-:W-:Y:S01]  /*5bb0*/  MOV R7, UR7 ;  /* 0x0000000700077c02 */ /* 0x010fe20008000f00 */
[----:B------:R-:W-:Y:S01]  /*5bc0*/  IMAD.U32 R6, RZ, RZ, UR6 ;  /* 0x00000006ff067e24 */ /* 0x000fe2000f8e00ff */
[----:B--2---:R-:W-:Y:S01]  /*5bd0*/  MOV R11, UR5 ;  /* 0x00000005000b7c02 */ /* 0x004fe20008000f00 */
[----:B------:R-:W-:Y:S02]  /*5be0*/  IMAD.U32 R10, RZ, RZ, UR4 ;  /* 0x00000004ff0a7e24 */ /* 0x000fe4000f8e00ff */
[----:B------:R-:W-:Y:S07]  /*5bf0*/  LEPC R20, `(.L_x_100) ;  /* 0x000000001014794e */ /* 0x000fee0000000000 */
[----:B---3-5:R-:W-:Y:S05]  /*5c00*/  CALL.ABS.NOINC R14 ;  /* 0x000000000e007343 */ /* 0x028fea0003c00000 */
.L_x_100:
[----:B------:R-:W1:Y:S01]  /*5c10*/  LDCU.64 UR8, c[0x4][0x80] ;  /* 0x01001000ff0877ac */ /* 0x000e620008000a00 */
[----:B------:R-:W2:Y:S01]  /*5c20*/  LDC.64 R2, c[0x4][R2] ;  /* 0x0100000002027b82 */ /* 0x000ea20000000a00 */
[----:B------:R-:W-:Y:S02]  /*5c30*/  HFMA2 R12, -RZ, RZ, 0, 5.9604644775390625e-08 ;  /* 0x00000001ff0c7431 */ /* 0x000fe400000001ff */
[----:B------:R-:W-:Y:S02]  /*5c40*/  IMAD.MOV.U32 R8, RZ, RZ, 0x70 ;  /* 0x00000070ff087424 */ /* 0x000fe400078e00ff */
[----:B------:R-:W-:Y:S01]  /*5c50*/  IMAD.MOV.U32 R13, RZ, RZ, RZ ;  /* 0x000000ffff0d7224 */ /* 0x000fe200078e00ff */
[----:B------:R-:W3:Y:S01]  /*5c60*/  LDCU.64 UR6, c[0x4][0x88] ;  /* 0x01001100ff0677ac */ /* 0x000ee20008000a00 */
[----:B------:R-:W4:Y:S01]  /*5c70*/  LDCU.64 UR4, c[0x4][0x8] ;  /* 0x01000100ff0477ac */ /* 0x000f220008000a00 */
[----:B-1----:R-:W-:Y:S02]  /*5c80*/  MOV R4, UR8 ;  /* 0x0000000800047c02 */ /* 0x002fe40008000f00 */
[----:B------:R-:W-:Y:S02]  /*5c90*/  MOV R5, UR9 ;  /* 0x0000000900057c02 */ /* 0x000fe40008000f00 */
[----:B---3--:R-:W-:Y:S01]  /*5ca0*/  MOV R7, UR7 ;  /* 0x0000000700077c02 */ /* 0x008fe20008000f00 */
[----:B------:R-:W-:Y:S01]  /*5cb0*/  IMAD.U32 R6, RZ, RZ, UR6 ;  /* 0x00000006ff067e24 */ /* 0x000fe2000f8e00ff */
[----:B----4-:R-:W-:Y:S01]  /*5cc0*/  MOV R11, UR5 ;  /* 0x00000005000b7c02 */ /* 0x010fe20008000f00 */
[----:B------:R-:W-:Y:S02]  /*5cd0*/  IMAD.U32 R10, RZ, RZ, UR4 ;  /* 0x00000004ff0a7e24 */ /* 0x000fe4000f8e00ff */
[----:B------:R-:W-:Y:S07]  /*5ce0*/  LEPC R20, `(.L_x_99) ;  /* 0x000000001014794e */ /* 0x000fee0000000000 */
[----:B--2---:R-:W-:Y:S05]  /*5cf0*/  CALL.ABS.NOINC R2 ;  /* 0x0000000002007343 */ /* 0x004fea0003c00000 */
.L_x_99:
[----:B------:R-:W-:Y:S01]  /*5d00*/  ISETP.NE.U32.AND P2, PT, R102, RZ, PT ;  /* 0x000000ff6600720c */ /* 0x000fe20003f45070 */
[----:B------:R-:W-:Y:S01]  /*5d10*/  UISETP.NE.AND UP1, UPT, UR44, URZ, UPT ;  /* 0x000000ff2c00728c */ /* 0x000fe2000bf25270 */
[----:B------:R-:W-:Y:S02]  /*5d20*/  ISETP.NE.U32.AND P4, PT, R98, RZ, PT ;  /* 0x000000ff6200720c */ /* 0x000fe40003f85070 */
[----:B------:R-:W-:Y:S02]  /*5d30*/  ISETP.NE.AND.EX P2, PT, R103, RZ, PT, P2 ;  /* 0x000000ff6700720c */ /* 0x000fe40003f45320 */
[----:B------:R-:W-:Y:S02]  /*5d40*/  PLOP3.LUT P1, PT, PT, PT, PT, 0x8, 0x80 ;  /* 0x000000000080781c */ /* 0x000fe40003f2e170 */
[----:B------:R-:W-:Y:S02]  /*5d50*/  PLOP3.LUT P0, PT, PT, PT, UP1, 0x80, 0x8 ;  /* 0x000000000008781c */ /* 0x000fe40003f0f018 */
[----:B------:R-:W-:Y:S02]  /*5d60*/  ISETP.NE.AND.EX P4, PT, R99, RZ, PT, P4 ;  /* 0x000000ff6300720c */ /* 0x000fe40003f85340 */
[----:B------:R-:W1:Y:S09]  /*5d70*/  @UP1 LDCU.64 UR4, c[0x0][0x888] ;  /* 0x00011100ff0417ac */ /* 0x000e720008000a00 */
[----:B------:R-:W-:Y:S01]  /*5d80*/  @P0 PLOP3.LUT P1, PT, P2, PT, PT, 0x80, 0x8 ;  /* 0x000000000008081c */ /* 0x000fe2000172f070 */
[----:B-1----:R-:W-:Y:S04]  /*5d90*/  @UP1 UISETP.NE.U32.AND UP0, UPT, UR4, URZ, UPT ;  /* 0x000000ff0400128c */ /* 0x002fe8000bf05070 */
[----:B------:R-:W-:Y:S04]  /*5da0*/  @UP1 UISETP.NE.AND.EX UP0, UPT, UR5, URZ, UPT, UP0 ;  /* 0x000000ff0500128c */ /* 0x000fe8000bf05300 */
[----:B------:R-:W-:Y:S01]  /*5db0*/  @UP1 USEL UR4, URZ, 0xffffffff, UP0 ;  /* 0xffffffffff041887 */ /* 0x000fe20008000000 */
[----:B------:R-:W-:Y:S11]  /*5dc0*/  @!P2 BRA `(.L_x_101) ;  /* 0x00000000002ca947 */ /* 0x000ff60003800000 */
[----:B------:R-:W-:Y:S01]  /*5dd0*/  ISETP.NE.U32.AND P3, PT, R100, RZ, PT ;  /* 0x000000ff6400720c */ /* 0x000fe20003f65070 */
[----:B------:R-:W-:Y:S03]  /*5de0*/  IMAD.MOV.U32 R110, RZ, RZ, 0x1 ;  /* 0x00000001ff6e7424 */ /* 0x000fe600078e00ff */
[----:B------:R-:W-:Y:S11]  /*5df0*/  ISETP.NE.AND.EX P3, PT, R101, RZ, PT, P3 ;  /* 0x000000ff6500720c */ /* 0x000ff60003f65330 */
[----:B------:R-:W-:Y:S02]  /*5e00*/  @!UPT UIADD3 URZ, UPT, UPT, URZ, URZ, URZ ;  /* 0x000000fffffff290 */ /* 0x000fe4000fffe0ff */
[----:B------:R-:W1:Y:S01]  /*5e10*/  @P3 LDC.64 R2, c[0x0][0x888] ;  /* 0x00022200ff023b82 */ /* 0x000e620000000a00 */
[----:B------:R-:W-:Y:S04]  /*5e20*/  @P3 IMAD R0, R102, UR36, RZ ;  /* 0x0000002466003c24 */ /* 0x000fe8000f8e02ff */
[----:B-1----:R-:W-:Y:S04]  /*5e30*/  @P3 IMAD.WIDE R2, R0, 0x4, R2 ;  /* 0x0000000400023825 */ /* 0x002fe800078e0202 */
[----:B------:R-:W-:Y:S01]  /*5e40*/  HFMA2 R0, -RZ, RZ, 0, 5.9604644775390625e-08 ;  /* 0x00000001ff007431 */ /* 0x000fe200000001ff */
[----:B-----5:R1:W5:Y:S04]  /*5e50*/  @P3 LDG.E R67, desc[UR46][R2.64] ;  /* 0x0000002e02433981 */ /* 0x020368000c1e1900 */
[----:B------:R-:W-:Y:S01]  /*5e60*/  @!P3 PRMT R110, R0, 0x7610, R110 ;  /* 0x00007610006eb816 */ /* 0x000fe2000000006e */
[----:B-1----:R-:W2:Y:S06]  /*5e70*/  @!P3 LDC R67, c[0x0][0x880] ;  /* 0x00022000ff43bb82 */ /* 0x002eac0000000800 */
.L_x_101:
[----:B------:R-:W-:Y:S05]  /*5e80*/  @!P4 BRA `(.L_x_102) ;  /* 0x000000000020c947 */ /* 0x000fea0003800000 */
[----:B------:R-:W-:Y:S04]  /*5e90*/  ISETP.NE.U32.AND P3, PT, R96, RZ, PT ;  /* 0x000000ff6000720c */ /* 0x000fe80003f65070 */
[----:B------:R-:W-:Y:S11]  /*5ea0*/  ISETP.NE.AND.EX P3, PT, R97, RZ, PT, P3 ;  /* 0x000000ff6100720c */ /* 0x000ff60003f65330 */
[----:B------:R-:W-:Y:S02]  /*5eb0*/  @!UPT UIADD3 URZ, UPT, UPT, URZ, URZ, URZ ;  /* 0x000000fffffff290 */ /* 0x000fe4000fffe0ff */
[----:B------:R-:W1:Y:S01]  /*5ec0*/  @P3 LDC.64 R2, c[0x0][0x8a8] ;  /* 0x00022a00ff023b82 */ /* 0x000e620000000a00 */
[----:B------:R-:W-:Y:S04]  /*5ed0*/  @P3 IMAD R0, R98, UR36, RZ ;  /* 0x0000002462003c24 */ /* 0x000fe8000f8e02ff */
[----:B-1----:R-:W-:Y:S05]  /*5ee0*/  @P3 IMAD.WIDE R2, R0, 0x4, R2 ;  /* 0x0000000400023825 */ /* 0x002fea00078e0202 */
[----:B-----5:R1:W5:Y:S02]  /*5ef0*/  @P3 LDG.E R66, desc[UR46][R2.64] ;  /* 0x0000002e02423981 */ /* 0x020364000c1e1900 */
[----:B-1----:R-:W3:Y:S02]  /*5f00*/  @!P3 LDC R66, c[0x0][0x8a0] ;  /* 0x00022800ff42bb82 */ /* 0x002ee40000000800 */
.L_x_102:
[----:B--2--5:R-:W-:Y:S01]  /*5f10*/  @P0 FSETP.NEU.AND P4, PT, R67, RZ, PT ;  /* 0x000000ff4300020b */ /* 0x024fe20003f8d000 */
[----:B------:R-:W-:Y:S01]  /*5f20*/  IMAD.U32 R0, RZ, RZ, UR4 ;  /* 0x00000004ff007e24 */ /* 0x000fe2000f8e00ff */
[----:B------:R-:W-:Y:S01]  /*5f30*/  @P0 LOP3.LUT P3, RZ, R110, 0xff, RZ, 0xc0, !PT ;  /* 0x000000ff6eff0812 */ /* 0x000fe2000786c0ff */
[----:B------:R-:W-:Y:S01]  /*5f40*/  BSSY B1, `(.L_x_103) ;  /* 0x000003e000017945 */ /* 0x000fe20003800000 */
[----:B------:R-:W-:Y:S02]  /*5f50*/  @P0 SEL R2, RZ, 0xffffffff, P4 ;  /* 0xffffffffff020807 */ /* 0x000fe40002000000 */
[----:B------:R-:W-:Y:S02]  /*5f60*/  CS2R R94, SRZ ;  /* 0x00000000005e7805 */ /* 0x000fe4000001ff00 */
[----:B------:R-:W-:Y:S02]  /*5f70*/  LEA R17, R65, UR40, 0x3 ;  /* 0x0000002841117c11 */ /* 0x000fe4000f8e18ff */
[----:B------:R-:W-:Y:S02]  /*5f80*/  CS2R R92, SRZ ;  /* 0x00000000005c7805 */ /* 0x000fe4000001ff00 */
[----:B------:R-:W-:Y:S01]  /*5f90*/  @P1 SEL R2, R0, R2, !P3 ;  /* 0x0000000200021207 */ /* 0x000fe20005800000 */
[----:B------:R-:W-:Y:S01]  /*5fa0*/  IMAD.U32 R0, RZ, RZ, UR42 ;  /* 0x0000002aff007e24 */ /* 0x000fe2000f8e00ff */
[----:B------:R-:W-:Y:S02]  /*5fb0*/  PLOP3.LUT P4, PT, PT, PT, PT, 0x8, 0x80 ;  /* 0x000000000080781c */ /* 0x000fe40003f8e170 */
[----:B------:R-:W-:Y:S02]  /*5fc0*/  CS2R R86, SRZ ;  /* 0x0000000000567805 */ /* 0x000fe4000001ff00 */
[----:B------:R-:W-:Y:S02]  /*5fd0*/  @P0 LOP3.LUT R2, R2, 0x1, RZ, 0xc0, !PT ;  /* 0x0000000102020812 */ /* 0x000fe400078ec0ff */
[----:B------:R-:W-:Y:S02]  /*5fe0*/  CS2R R84, SRZ ;  /* 0x0000000000547805 */ /* 0x000fe4000001ff00 */
[----:B------:R-:W-:Y:S02]  /*5ff0*/  LEA R0, R0, UR40, 0x3 ;  /* 0x0000002800007c11 */ /* 0x000fe4000f8e18ff */
[----:B------:R-:W-:Y:S02]  /*6000*/  CS2R R78, SRZ ;  /* 0x00000000004e7805 */ /* 0x000fe4000001ff00 */
[----:B------:R-:W-:Y:S02]  /*6010*/  ISETP.NE.U32.OR P5, PT, R2, 0x1, !P0 ;  /* 0x000000010200780c */ /* 0x000fe400047a5470 */
[----:B------:R-:W-:Y:S02]  /*6020*/  CS2R R76, SRZ ;  /* 0x00000000004c7805 */ /* 0x000fe4000001ff00 */
[----:B------:R-:W-:Y:S02]  /*6030*/  LOP3.LUT R2, R120, 0x1, RZ, 0x3c, !PT ;  /* 0x0000000178027812 */ /* 0x000fe400078e3cff */
[----:B------:R-:W-:Y:S02]  /*6040*/  CS2R R70, SRZ ;  /* 0x0000000000467805 */ /* 0x000fe4000001ff00 */
[----:B------:R-:W-:Y:S02]  /*6050*/  P2R R124, PR, RZ, 0x20 ;  /* 0x00000020ff7c7803 */ /* 0x000fe40000000000 */
[----:B------:R-:W-:Y:S02]  /*6060*/  CS2R R68, SRZ ;  /* 0x0000000000447805 */ /* 0x000fe4000001ff00 */
[----:B------:R-:W-:Y:S02]  /*6070*/  CS2R R74, SRZ ;  /* 0x00000000004a7805 */ /* 0x000fe4000001ff00 */
[----:B------:R-:W-:Y:S02]  /*6080*/  CS2R R72, SRZ ;  /* 0x0000000000487805 */ /* 0x000fe4000001ff00 */
[----:B------:R-:W-:Y:S04]  /*6090*/  @P5 SHF.L.U32 R3, R2, 0x1f, RZ ;  /* 0x0000001f02035819 */ /* 0x000fe800000006ff */
[----:B------:R1:W2:Y:S02]  /*60a0*/  @P5 SYNCS.PHASECHK.TRANS64.TRYWAIT P0, [R0+URZ+0x160], R3 ;  /* 0x00016003000055a7 */ /* 0x0002a400080011ff */
[----:B-1----:R-:W-:Y:S04]  /*60b0*/  SHF.L.U32 R3, R119, 0x1f, RZ ;  /* 0x0000001f77037819 */ /* 0x002fe800000006ff */
[----:B------:R1:W4:Y:S01]  /*60c0*/  SYNCS.PHASECHK.TRANS64.TRYWAIT P3, [R17+URZ+0x1b0], R3 ;  /* 0x0001b003110075a7 */ /* 0x00032200080611ff */
[----:B--2---:R-:W-:Y:S01]  /*60d0*/  @P5 PLOP3.LUT P4, PT, P0, PT, PT, 0x8, 0x80 ;  /* 0x000000000080581c */ /* 0x004fe2000078e170 */
[----:B------:R-:W-:Y:S01]  /*60e0*/  @!UPT UIADD3 URZ, UPT, UPT, URZ, URZ, URZ ;  /* 0x000000fffffff290 */ /* 0x000fe2000fffe0ff */
[----:B-1----:R-:W-:Y:S11]  /*60f0*/  @!P5 BRA `(.L_x_104) ;  /* 0x000000000088d947 */ /* 0x002ff60003800000 */
[----:B------:R-:W-:Y:S01]  /*6100*/  ISETP.NE.U32.AND P0, PT, RZ, UR38, PT ;  /* 0x00000026ff007c0c */ /* 0x000fe2000bf05070 */
[----:B------:R-:W-:Y:S01]  /*6110*/  BSSY B0, `(.L_x_105) ;  /* 0x000000d000007945 */ /* 0x000fe20003800000 */
[----:B------:R-:W-:Y:S02]  /*6120*/  FSETP.NEU.AND P1, PT, R67, RZ, PT ;  /* 0x000000ff4300720b */ /* 0x000fe40003f2d000 */
[----:B------:R-:W-:Y:S02]  /*6130*/  ISETP.NE.AND.EX P0, PT, RZ, UR39, PT, P0 ;  /* 0x00000027ff007c0c */ /* 0x000fe4000bf05300 */
[----:B------:R-:W-:Y:S02]  /*6140*/  SEL R5, RZ, 0xffffffff, P1 ;  /* 0xffffffffff057807 */ /* 0x000fe40000800000 */
[----:B------:R-:W-:Y:S02]  /*6150*/  LOP3.LUT P1, RZ, R110, 0xff, RZ, 0xc0, !PT ;  /* 0x000000ff6eff7812 */ /* 0x000fe4000782c0ff */
[----:B------:R-:W-:Y:S04]  /*6160*/  SEL R4, RZ, 0xffffffff, P0 ;  /* 0xffffffffff047807 */ /* 0x000fe80000000000 */
[----:B------:R-:W-:Y:S01]  /*6170*/  @P2 SEL R5, R4, R5, !P1 ;  /* 0x0000000504052207 */ /* 0x000fe20004800000 */
[----:B------:R-:W-:Y:S03]  /*6180*/  IMAD.U32 R4, RZ, RZ, UR42 ;  /* 0x0000002aff047e24 */ /* 0x000fe6000f8e00ff */
[----:B------:R-:W-:Y:S01]  /*6190*/  LOP3.LUT R5, R5, 0x1, RZ, 0xc0, !PT ;  /* 0x0000000105057812 */ /* 0x000fe200078ec0ff */
[----:B------:R-:W-:Y:S06]  /*61a0*/  @!P4 BRA `(.L_x_106) ;  /* 0x00000000000cc947 */ /* 0x000fec0003800000 */
[----:B------:R-:W-:Y:S04]  /*61b0*/  SHF.L.U32 R2, R2, 0x1f, RZ ;  /* 0x0000001f02027819 */ /* 0x000fe800000006ff */
[----:B------:R-:W1:Y:S02]  /*61c0*/  SYNCS.PHASECHK.TRANS64.TRYWAIT P0, [R0+URZ+0x160], R2 ;  /* 0x00016002000075a7 */ /* 0x000e6400080011ff */
[----:B-1----:R-:W-:Y:S05]  /*61d0*/  @!P0 BRA `(.L_x_107) ;  /* 0x0000002400f88947 */ /* 0x002fea0003800000 */
.L_x_106:
[----:B------:R-:W-:Y:S05]  /*61e0*/  BSYNC B0 ;  /* 0x0000000000007941 */ /* 0x000fea0003800000 */
.L_x_105:
[----:B------:R-:W-:Y:S02]  /*61f0*/  ISETP.NE.U32.AND P0, PT, R5, 0x1, PT ;  /* 0x000000010500780c */ /* 0x000fe40003f05070 */
[----:B------:R-:W-:Y:S02]  /*6200*/  CS2R R74, SRZ ;  /* 0x00000000004a7805 */ /* 0x000fe4000001ff00 */
[----:B------:R-:W-:Y:S02]  /*6210*/  CS2R R72, SRZ ;  /* 0x0000000000487805 */ /* 0x000fe4000001ff00 */
[----:B------:R-:W-:Y:S02]  /*6220*/  CS2R R70, SRZ ;  /* 0x0000000000467805 */ /* 0x000fe4000001ff00 */
[----:B------:R-:W-:Y:S02]  /*6230*/  CS2R R68, SRZ ;  /* 0x0000000000447805 */ /* 0x000fe4000001ff00 */
[----:B------:R-:W-:Y:S02]  /*6240*/  CS2R R78, SRZ ;  /* 0x00000000004e7805 */ /* 0x000fe4000001ff00 */
[----:B------:R-:W-:Y:S02]  /*6250*/  CS2R R76, SRZ ;  /* 0x00000000004c7805 */ /* 0x000fe4000001ff00 */
[----:B------:R-:W-:Y:S02]  /*6260*/  CS2R R86, SRZ ;  /* 0x0000000000567805 */ /* 0x000fe4000001ff00 */
[----:B------:R-:W-:Y:S01]  /*6270*/  CS2R R84, SRZ ;  /* 0x0000000000547805 */ /* 0x000fe2000001ff00 */
[----:B------:R-:W-:Y:S01]  /*6280*/  IMAD.MOV.U32 R94, RZ, RZ, RZ ;  /* 0x000000ffff5e7224 */ /* 0x000fe200078e00ff */
[----:B------:R-:W-:Y:S01]  /*6290*/  CS2R R92, SRZ ;  /* 0x00000000005c7805 */ /* 0x000fe2000001ff00 */
[----:B-1----:R-:W-:Y:S01]  /*62a0*/  @P0 IMAD R0, R4, 0x1400, R114 ;  /* 0x0000140004000824 */ /* 0x002fe200078e0272 */
[----:B------:R-:W-:Y:S05]  /*62b0*/  @P0 WARPSYNC.ALL ;  /* 0x0000000000000948 */ /* 0x000fea0003800000 */
[----:B------:R-:W-:Y:S05]  /*62c0*/  @P0 LEA R0, R0, UR40, 0x1 ;  /* 0x0000002800000c11 */ /* 0x000fea000f8e08ff */
[----:B------:R1:W2:Y:S04]  /*62d0*/  @P0 LDSM.16.M88.4 R72, [R0+0x300] ;  /* 0x000300000048083b */ /* 0x0002a80000000200 */
[----:B------:R1:W1:Y:S04]  /*62e0*/  @P0 LDSM.16.M88.4 R68, [R0+0xb00] ;  /* 0x000b00000044083b */ /* 0x0002680000000200 */
[----:B------:R1:W1:Y:S04]  /*62f0*/  @P0 LDSM.16.M88.4 R76, [R0+0x1300] ;  /* 0x00130000004c083b */ /* 0x0002680000000200 */
[----:B------:R1:W1:Y:S04]  /*6300*/  @P0 LDSM.16.M88.4 R84, [R0+0x1b00] ;  /* 0x001b00000054083b */ /* 0x0002680000000200 */
[----:B------:R1:W1:Y:S02]  /*6310*/  @P0 LDSM.16.M88.4 R92, [R0+0x2300] ;  /* 0x00230000005c083b */ /* 0x0002640000000200 */
.L_x_104:
[----:B------:R-:W-:Y:S05]  /*6320*/  BSYNC B1 ;  /* 0x0000000000017941 */ /* 0x000fea0003800000 */
.L_x_103:
[C---:B------:R-:W-:Y:S04]  /*6330*/  LEA.HI R2, R65.reuse, R65, RZ, 0x1 ;  /* 0x0000004141027211 */ /* 0x040fe800078f08ff */
[----:B-1----:R-:W-:Y:S02]  /*6340*/  SHF.R.U32.HI R0, RZ, 0x1, R2 ;  /* 0x00000001ff007819 */ /* 0x002fe40000011602 */
[----:B------:R-:W-:Y:S03]  /*6350*/  LOP3.LUT R2, R2, 0xffe, RZ, 0xc0, !PT ;  /* 0x00000ffe02027812 */ /* 0x000fe600078ec0ff */
[----:B------:R-:W-:Y:S02]  /*6360*/  IMAD R0, R0, 0x50, R16 ;  /* 0x0000005000007824 */ /* 0x000fe400078e0210 */
[----:B------:R-:W-:Y:S04]  /*6370*/  IMAD.IADD R2, R65, 0x1, -R2 ;  /* 0x0000000141027824 */ /* 0x000fe800078e0a02 */
[----:B------:R-:W-:Y:S05]  /*6380*/  IMAD R2, R2, 0x100000, R0 ;  /* 0x0010000002027824 */ /* 0x000fea00078e0200 */
[----:B------:R-:W-:Y:S04]  /*6390*/  SHF.R.U32.HI R0, RZ, 0x15, R2 ;  /* 0x00000015ff007819 */ /* 0x000fe80000011602 */
[----:B------:R-:W-:Y:S01]  /*63a0*/  LOP3.LUT P0, RZ, R0, 0x3, R115, 0x48, !PT ;  /* 0x0000000300ff7812 */ /* 0x000fe20007804873 */
[----:B------:R-:W-:Y:S01]  /*63b0*/  @!UPT UIADD3 URZ, UPT, UPT, URZ, URZ, URZ ;  /* 0x000000fffffff290 */ /* 0x000fe2000fffe0ff */
[----:B----4-:R-:W-:Y:S11]  /*63c0*/  @P3 BRA `(.L_x_108) ;  /* 0x0000000000083947 */ /* 0x010ff60003800000 */
[----:B------:R-:W1:Y:S02]  /*63d0*/  SYNCS.PHASECHK.TRANS64.TRYWAIT P1, [R17+URZ+0x1b0], R3 ;  /* 0x0001b003110075a7 */ /* 0x000e6400080211ff */
[----:B-1----:R-:W-:Y:S05]  /*63e0*/  @!P1 BRA `(.L_x_109) ;  /* 0x0000002400889947 */ /* 0x002fea0003800000 */
.L_x_108:
[----:B------:R-:W-:Y:S05]  /*63f0*/  @!P0 BRA `(.L_x_110) ;  /* 0x0000000000408947 */ /* 0x000fea0003800000 */
[----:B------:R-:W4:Y:S01]  /*6400*/  LDCU.64 UR8, c[0x4][0x70] ;  /* 0x01000e00ff0877ac */ /* 0x000f220008000a00 */
[----:B------:R-:W-:Y:S01]  /*6410*/  MOV R15, 0x0 ;  /* 0x00000000000f7802 */ /* 0x000fe20000000f00 */
[----:B------:R-:W-:Y:S02]  /*6420*/  HFMA2 R12, -RZ, RZ, 0, 5.9604644775390625e-08 ;  /* 0x00000001ff0c7431 */ /* 0x000fe400000001ff */
[----:B------:R-:W-:Y:S02]  /*6430*/  IMAD.MOV.U32 R8, RZ, RZ, 0x192 ;  /* 0x00000192ff087424 */ /* 0x000fe400078e00ff */
[----:B------:R-:W-:Y:S01]  /*6440*/  IMAD.MOV.U32 R13, RZ, RZ, RZ ;  /* 0x000000ffff0d7224 */ /* 0x000fe200078e00ff */
[----:B------:R-:W5:Y:S01]  /*6450*/  LDCU.64 UR6, c[0x4][0x78] ;  /* 0x01000f00ff0677ac */ /* 0x000f620008000a00 */
[----:B------:R-:W1:Y:S01]  /*6460*/  LDC.64 R14, c[0x4][R15] ;  /* 0x010000000f0e7b82 */ /* 0x000e620000000a00 */
[----:B------:R-:W2:Y:S01]  /*6470*/  LDCU.64 UR4, c[0x4][0x10] ;  /* 0x01000200ff0477ac */ /* 0x000ea20008000a00 */
[----:B----4-:R-:W-:Y:S01]  /*6480*/  MOV R5, UR9 ;  /* 0x0000000900057c02 */ /* 0x010fe20008000f00 */
[----:B------:R-:W-:Y:S01]  /*6490*/  IMAD.U32 R4, RZ, RZ, UR8 ;  /* 0x00000008ff047e24 */ /* 0x000fe2000f8e00ff */
[----:B-----5:R-:W-:Y:S01]  /*64a0*/  MOV R7, UR7 ;  /* 0x0000000700077c02 */ /* 0x020fe20008000f00 */
[----:B------:R-:W-:Y:S01]  /*64b0*/  IMAD.U32 R6, RZ, RZ, UR6 ;  /* 0x00000006ff067e24 */ /* 0x000fe2000f8e00ff */
[----:B--2---:R-:W-:Y:S01]  /*64c0*/  MOV R11, UR5 ;  /* 0x00000005000b7c02 */ /* 0x004fe20008000f00 */
[----:B------:R-:W-:Y:S02]  /*64d0*/  IMAD.U32 R10, RZ, RZ, UR4 ;  /* 0x00000004ff0a7e24 */ /* 0x000fe4000f8e00ff */
[----:B------:R-:W-:Y:S07]  /*64e0*/  LEPC R20, `(.L_x_110) ;  /* 0x000000001014794e */ /* 0x000fee0000000000 */
[----:B-1-3--:R-:W-:Y:S05]  /*64f0*/  CALL.ABS.NOINC R14 ;  /* 0x000000000e007343 */ /* 0x00afea0003c00000 */
.L_x_110:
[----:B------:R-:W-:Y:S05]  /*6500*/  WARPSYNC.ALL ;  /* 0x0000000000007948 */ /* 0x000fea0003800000 */
[C---:B------:R-:W-:Y:S01]  /*6510*/  R2UR UR4, R2.reuse ;  /* 0x00000000020472ca */ /* 0x040fe200000e0000 */
[----:B------:R-:W-:Y:S05]  /*6520*/  VIADD R0, R2, 0x10 ;  /* 0x0000001002007836 */ /* 0x000fea0000000000 */
[----:B------:R-:W-:Y:S04]  /*6530*/  SHF.R.U32.HI R0, RZ, 0x15, R0 ;  /* 0x00000015ff007819 */ /* 0x000fe80000011600 */
[----:B------:R-:W-:Y:S03]  /*6540*/  LOP3.LUT P0, RZ, R0, 0x3, R115, 0x48, !PT ;  /* 0x0000000300ff7812 */ /* 0x000fe60007804873 */
[----:B------:R-:W4:Y:S10]  /*6550*/  LDTM.16dp256bit.x2 R48, tmem[UR4] ;  /* 0x00000004003079ee */ /* 0x000f3400080a0000 */
[----:B----4-:R-:W-:Y:S05]  /*6560*/  @!P0 BRA `(.L_x_111) ;  /* 0x0000000000408947 */ /* 0x010fea0003800000 */
        /* <DEDUP_REMOVED lines=16> */
.L_x_111:
[----:B------:R-:W-:Y:S05]  /*6670*/  WARPSYNC.ALL ;  /* 0x0000000000007948 */ /* 0x000fea0003800000 */
[C---:B------:R-:W-:Y:S01]  /*6680*/  R2UR UR4, R2.reuse ;  /* 0x00000000020472ca */ /* 0x040fe200000e0000 */
[----:B------:R-:W-:Y:S05]  /*6690*/  VIADD R0, R2, 0x20 ;  /* 0x0000002002007836 */ /* 0x000fea0000000000 */
[----:B------:R-:W-:Y:S04]  /*66a0*/  SHF.R.U32.HI R0, RZ, 0x15, R0 ;  /* 0x00000015ff007819 */ /* 0x000fe80000011600 */
[----:B------:R-:W-:Y:S03]  /*66b0*/  LOP3.LUT P0, RZ, R0, 0x3, R115, 0x48, !PT ;  /* 0x0000000300ff7812 */ /* 0x000fe60007804873 */
[----:B------:R-:W4:Y:S10]  /*66c0*/  LDTM.16dp256bit.x2 R40, tmem[UR4+0x10] ;  /* 0x00001004002879ee */ /* 0x000f3400080a0000 */
        /* <DEDUP_REMOVED lines=17> */
.L_x_112:
        /* <DEDUP_REMOVED lines=23> */
.L_x_113:
        /* <DEDUP_REMOVED lines=23> */
.L_x_114:
[----:B------:R-:W-:Y:S01]  /*6ac0*/  ISETP.NE.AND P0, PT, R121, RZ, PT ;  /* 0x000000ff7900720c */ /* 0x000fe20003f05270 */
[----:B------:R-:W-:Y:S05]  /*6ad0*/  WARPSYNC.ALL ;  /* 0x0000000000007948 */ /* 0x000fea0003800000 */
[----:B------:R-:W-:Y:S01]  /*6ae0*/  R2UR UR4, R2 ;  /* 0x00000000020472ca */ /* 0x000fe200000e0000 */
[----:B---3--:R-:W-:Y:S01]  /*6af0*/  FMUL R0, R66, R48 ;  /* 0x0000003042007220 */ /* 0x008fe20000400000 */
[----:B--2---:R-:W-:Y:S01]  /*6b00*/  SHF.L.U32 R48, R72, 0x10, RZ ;  /* 0x0000001048307819 */ /* 0x004fe200000006ff */
[----:B------:R-:W-:Y:S01]  /*6b10*/  FMUL R2, R66, R49 ;  /* 0x0000003142027220 */ /* 0x000fe20000400000 */
[----:B------:R-:W-:Y:S01]  /*6b20*/  LOP3.LUT R49, R72, 0xffff0000, RZ, 0xc0, !PT ;  /* 0xffff000048317812 */ /* 0x000fe200078ec0ff */
[----:B-1----:R-:W-:Y:S01]  /*6b30*/  FMUL R3, R66, R50 ;  /* 0x0000003242037220 */ /* 0x002fe20000400000 */
[----:B------:R-:W-:Y:S01]  /*6b40*/  SHF.L.U32 R50, R73, 0x10, RZ ;  /* 0x0000001049327819 */ /* 0x000fe200000006ff */
[----:B------:R-:W-:Y:S01]  /*6b50*/  FFMA R0, R67, R48, R0 ;  /* 0x0000003043007223 */ /* 0x000fe20000000000 */
[----:B------:R-:W-:Y:S01]  /*6b60*/  R2UR UR5, R17 ;  /* 0x00000000110572ca */ /* 0x000fe200000e0000 */
[----:B------:R-:W-:Y:S01]  /*6b70*/  FFMA R2, R67, R49, R2 ;  /* 0x0000003143027223 */ /* 0x000fe20000000002 */
[----:B------:R-:W-:Y:S01]  /*6b80*/  SHF.L.U32 R72, R77, 0x10, RZ ;  /* 0x000000104d487819 */ /* 0x000fe200000006ff */
[----:B------:R-:W-:Y:S01]  /*6b90*/  FFMA R3, R67, R50, R3 ;  /* 0x0000003243037223 */ /* 0x000fe20000000003 */
[----:B------:R-:W-:Y:S01]  /*6ba0*/  SHF.L.U32 R80, R85, 0x10, RZ ;  /* 0x0000001055507819 */ /* 0x000fe200000006ff */
[----:B------:R-:W1:Y:S01]  /*6bb0*/  LDTM.16dp256bit.x2 R4, tmem[UR4+0x40] ;  /* 0x00004004000479ee */ /* 0x000e6200080a0000 */
[----:B------:R-:W-:Y:S01]  /*6bc0*/  F2FP.BF16.F32.PACK_AB R48, R2, R0 ;  /* 0x000000000230723e */ /* 0x000fe200000010ff */
[----:B------:R-:W-:Y:S01]  /*6bd0*/  NOP ;  /* 0x0000000000007918 */ /* 0x000fe20000000000 */
[----:B------:R-:W-:Y:S01]  /*6be0*/  MOV R0, UR42 ;  /* 0x0000002a00007c02 */ /* 0x000fe20008000f00 */
[C---:B------:R-:W-:Y:S01]  /*6bf0*/  FMUL R12, R66.reuse, R51 ;  /* 0x00000033420c7220 */ /* 0x040fe20000400000 */
[----:B------:R-:W-:Y:S01]  /*6c00*/  LOP3.LUT R51, R73, 0xffff0000, RZ, 0xc0, !PT ;  /* 0xffff000049337812 */ /* 0x000fe200078ec0ff */
[----:B------:R-:W-:Y:S01]  /*6c10*/  FMUL R13, R66, R52 ;  /* 0x00000034420d7220 */ /* 0x000fe20000400000 */
[----:B------:R-:W-:Y:S01]  /*6c20*/  SHF.L.U32 R52, R74, 0x10, RZ ;  /* 0x000000104a347819 */ /* 0x000fe200000006ff */
[----:B------:R-:W-:Y:S01]  /*6c30*/  UIADD3 UR5, UPT, UPT, UR5, 0x1d0, URZ ;  /* 0x000001d005057890 */ /* 0x000fe2000fffe0ff */
[----:B------:R-:W-:Y:S01]  /*6c40*/  LOP3.LUT R73, R77, 0xffff0000, RZ, 0xc0, !PT ;  /* 0xffff00004d497812 */ /* 0x000fe200078ec0ff */
[----:B------:R-:W-:Y:S01]  /*6c50*/  FFMA R12, R67, R51, R12 ;  /* 0x00000033430c7223 */ /* 0x000fe2000000000c */
[----:B------:R-:W-:Y:S01]  /*6c60*/  LOP3.LUT R77, R79, 0xffff0000, RZ, 0xc0, !PT ;  /* 0xffff00004f4d7812 */ /* 0x000fe200078ec0ff */
[----:B------:R-:W-:Y:S01]  /*6c70*/  UPRMT UR5, UR37, 0x654, UR5 ;  /* 0x0000065425057896 */ /* 0x000fe20008000005 */
[----:B------:R-:W-:Y:S01]  /*6c80*/  LOP3.LUT R81, R85, 0xffff0000, RZ, 0xc0, !PT ;  /* 0xffff000055517812 */ /* 0x000fe200078ec0ff */
[----:B------:R-:W-:Y:S01]  /*6c90*/  FMUL R14, R66, R53 ;  /* 0x00000035420e7220 */ /* 0x000fe20000400000 */
[----:B------:R-:W-:Y:S01]  /*6ca0*/  LOP3.LUT R53, R74, 0xffff0000, RZ, 0xc0, !PT ;  /* 0xffff00004a357812 */ /* 0x000fe200078ec0ff */
[C---:B------:R-:W-:Y:S01]  /*6cb0*/  FMUL R15, R66.reuse, R54 ;  /* 0x00000036420f7220 */ /* 0x040fe20000400000 */
[C---:B------:R-:W-:Y:S01]  /*6cc0*/  SHF.L.U32 R54, R75.reuse, 0x10, RZ ;  /* 0x000000104b367819 */ /* 0x040fe200000006ff */
[C---:B------:R-:W-:Y:S01]  /*6cd0*/  FMUL R17, R66.reuse, R55 ;  /* 0x0000003742117220 */ /* 0x040fe20000400000 */
[----:B------:R-:W-:Y:S01]  /*6ce0*/  LOP3.LUT R55, R75, 0xffff0000, RZ, 0xc0, !PT ;  /* 0xffff00004b377812 */ /* 0x000fe200078ec0ff */
[----:B------:R-:W-:Y:S01]  /*6cf0*/  FMUL R20, R66, R42 ;  /* 0x0000002a42147220 */ /* 0x000fe20000400000 */
[----:B------:R-:W-:Y:S01]  /*6d00*/  SHF.L.U32 R42, R68, 0x10, RZ ;  /* 0x00000010442a7819 */ /* 0x000fe200000006ff */
[----:B------:R-:W-:Y:S01]  /*6d10*/  FMUL R21, R66, R43 ;  /* 0x0000002b42157220 */ /* 0x000fe20000400000 */
[----:B------:R-:W-:Y:S01]  /*6d20*/  LOP3.LUT R43, R68, 0xffff0000, RZ, 0xc0, !PT ;  /* 0xffff0000442b7812 */ /* 0x000fe200078ec0ff */
[----:B------:R-:W-:Y:S01]  /*6d30*/  FFMA R13, R67, R52, R13 ;  /* 0x00000034430d7223 */ /* 0x000fe2000000000d */
[----:B------:R-:W-:Y:S01]  /*6d40*/  SHF.L.U32 R68, R71, 0x10, RZ ;  /* 0x0000001047447819 */ /* 0x000fe200000006ff */
[----:B------:R-:W-:Y:S01]  /*6d50*/  FMUL R18, R66, R40 ;  /* 0x0000002842127220 */ /* 0x000fe20000400000 */
[----:B------:R-:W-:Y:S01]  /*6d60*/  SHF.L.U32 R74, R78, 0x10, RZ ;  /* 0x000000104e4a7819 */ /* 0x000fe200000006ff */
[----:B------:R-:W-:Y:S01]  /*6d70*/  FMUL R22, R66, R44 ;  /* 0x0000002c42167220 */ /* 0x000fe20000400000 */
[----:B------:R-:W-:Y:S01]  /*6d80*/  SHF.L.U32 R44, R69, 0x10, RZ ;  /* 0x00000010452c7819 */ /* 0x000fe200000006ff */
[----:B------:R-:W-:Y:S01]  /*6d90*/  FFMA R14, R67, R53, R14 ;  /* 0x00000035430e7223 */ /* 0x000fe2000000000e */
[----:B------:R-:W-:Y:S01]  /*6da0*/  LOP3.LUT R75, R78, 0xffff0000, RZ, 0xc0, !PT ;  /* 0xffff00004e4b7812 */ /* 0x000fe200078ec0ff */
[----:B------:R-:W-:Y:S01]  /*6db0*/  FMUL R19, R66, R41 ;  /* 0x0000002942137220 */ /* 0x000fe20000400000 */
[----:B------:R-:W-:Y:S01]  /*6dc0*/  SHF.L.U32 R78, R84, 0x10, RZ ;  /* 0x00000010544e7819 */ /* 0x000fe200000006ff */
[C---:B------:R-:W-:Y:S01]  /*6dd0*/  FMUL R23, R66.reuse, R45 ;  /* 0x0000002d42177220 */ /* 0x040fe20000400000 */
[----:B------:R-:W-:Y:S01]  /*6de0*/  LOP3.LUT R45, R69, 0xffff0000, RZ, 0xc0, !PT ;  /* 0xffff0000452d7812 */ /* 0x000fe200078ec0ff */
[----:B------:R-:W-:Y:S01]  /*6df0*/  FFMA R15, R67, R54, R15 ;  /* 0x00000036430f7223 */ /* 0x000fe2000000000f */
[----:B------:R-:W-:Y:S01]  /*6e00*/  LOP3.LUT R69, R71, 0xffff0000, RZ, 0xc0, !PT ;  /* 0xffff000047457812 */ /* 0x000fe200078ec0ff */
[----:B------:R-:W-:Y:S01]  /*6e10*/  FMUL R40, R66, R46 ;  /* 0x0000002e42287220 */ /* 0x000fe20000400000 */
[----:B------:R-:W-:Y:S01]  /*6e20*/  SHF.L.U32 R46, R70, 0x10, RZ ;  /* 0x00000010462e7819 */ /* 0x000fe200000006ff */
[C---:B------:R-:W-:Y:S01]  /*6e30*/  FFMA R17, R67.reuse, R55, R17 ;  /* 0x0000003743117223 */ /* 0x040fe20000000011 */
[----:B------:R-:W-:Y:S01]  /*6e40*/  LOP3.LUT R71, R76, 0xffff0000, RZ, 0xc0, !PT ;  /* 0xffff00004c477812 */ /* 0x000fe200078ec0ff */
[----:B------:R-:W-:Y:S01]  /*6e50*/  FMUL R41, R66, R47 ;  /* 0x0000002f42297220 */ /* 0x000fe20000400000 */
[----:B------:R-:W-:Y:S01]  /*6e60*/  LOP3.LUT R47, R70, 0xffff0000, RZ, 0xc0, !PT ;  /* 0xffff0000462f7812 */ /* 0x000fe200078ec0ff */
[C---:B------:R-:W-:Y:S01]  /*6e70*/  FFMA R18, R67.reuse, R42, R18 ;  /* 0x0000002a43127223 */ /* 0x040fe20000000012 */
[----:B------:R-:W-:Y:S01]  /*6e80*/  SHF.L.U32 R70, R76, 0x10, RZ ;  /* 0x000000104c467819 */ /* 0x000fe200000006ff */
[----:B------:R-:W-:Y:S01]  /*6e90*/  FFMA R19, R67, R43, R19 ;  /* 0x0000002b43137223 */ /* 0x000fe20000000013 */
[----:B------:R-:W-:Y:S01]  /*6ea0*/  SHF.L.U32 R76, R79, 0x10, RZ ;  /* 0x000000104f4c7819 */ /* 0x000fe200000006ff */
[C---:B------:R-:W-:Y:S01]  /*6eb0*/  FFMA R20, R67.reuse, R44, R20 ;  /* 0x0000002c43147223 */ /* 0x040fe20000000014 */
[----:B------:R-:W-:Y:S01]  /*6ec0*/  LOP3.LUT R79, R84, 0xffff0000, RZ, 0xc0, !PT ;  /* 0xffff0000544f7812 */ /* 0x000fe200078ec0ff */
[C---:B------:R-:W-:Y:S01]  /*6ed0*/  FFMA R21, R67.reuse, R45, R21 ;  /* 0x0000002d43157223 */ /* 0x040fe20000000015 */
[C---:B------:R-:W-:Y:S01]  /*6ee0*/  SHF.L.U32 R82, R86.reuse, 0x10, RZ ;  /* 0x0000001056527819 */ /* 0x040fe200000006ff */
[----:B------:R-:W-:Y:S01]  /*6ef0*/  FFMA R22, R67, R46, R22 ;  /* 0x0000002e43167223 */ /* 0x000fe20000000016 */
[----:B------:R-:W-:Y:S01]  /*6f00*/  LOP3.LUT R83, R86, 0xffff0000, RZ, 0xc0, !PT ;  /* 0xffff000056537812 */ /* 0x000fe200078ec0ff */
[C---:B------:R-:W-:Y:S01]  /*6f10*/  FMUL R32, R66.reuse, R32 ;  /* 0x0000002042207220 */ /* 0x040fe20000400000 */
[----:B------:R-:W-:Y:S01]  /*6f20*/  SHF.L.U32 R84, R87, 0x10, RZ ;  /* 0x0000001057547819 */ /* 0x000fe200000006ff */
[----:B------:R-:W-:Y:S01]  /*6f30*/  FFMA R23, R67, R47, R23 ;  /* 0x0000002f43177223 */ /* 0x000fe20000000017 */
[----:B------:R-:W-:Y:S01]  /*6f40*/  LOP3.LUT R85, R87, 0xffff0000, RZ, 0xc0, !PT ;  /* 0xffff000057557812 */ /* 0x000fe200078ec0ff */
[----:B------:R-:W-:Y:S01]  /*6f50*/  FMUL R33, R66, R33 ;  /* 0x0000002142217220 */ /* 0x000fe20000400000 */
[C---:B------:R-:W-:Y:S01]  /*6f60*/  SHF.L.U32 R86, R92.reuse, 0x10, RZ ;  /* 0x000000105c567819 */ /* 0x040fe200000006ff */
[C---:B------:R-:W-:Y:S01]  /*6f70*/  FFMA R40, R67.reuse, R68, R40 ;  /* 0x0000004443287223 */ /* 0x040fe20000000028 */
[----:B------:R-:W-:Y:S01]  /*6f80*/  LOP3.LUT R87, R92, 0xffff0000, RZ, 0xc0, !PT ;  /* 0xffff00005c577812 */ /* 0x000fe200078ec0ff */
[----:B------:R-:W-:Y:S01]  /*6f90*/  FMUL R34, R66, R34 ;  /* 0x0000002242227220 */ /* 0x000fe20000400000 */
[----:B------:R-:W-:Y:S01]  /*6fa0*/  F2FP.BF16.F32.PACK_AB R49, R12, R3 ;  /* 0x000000030c31723e */ /* 0x000fe200000010ff */
[----:B------:R-:W-:Y:S01]  /*6fb0*/  FFMA R41, R67, R69, R41 ;  /* 0x0000004543297223 */ /* 0x000fe20000000029 */
[----:B------:R-:W-:Y:S01]  /*6fc0*/  F2FP.BF16.F32.PACK_AB R50, R14, R13 ;  /* 0x0000000d0e32723e */ /* 0x000fe200000010ff */
[C---:B------:R-:W-:Y:S01]  /*6fd0*/  FMUL R35, R66.reuse, R35 ;  /* 0x0000002342237220 */ /* 0x040fe20000400000 */
[----:B------:R-:W-:Y:S01]  /*6fe0*/  F2FP.BF16.F32.PACK_AB R51, R17, R15 ;  /* 0x0000000f1133723e */ /* 0x000fe200000010ff */
[----:B------:R-:W-:Y:S01]  /*6ff0*/  FFMA R32, R67, R70, R32 ;  /* 0x0000004643207223 */ /* 0x000fe20000000020 */
[C---:B------:R-:W-:Y:S01]  /*7000*/  SHF.L.U32 R88, R93.reuse, 0x10, RZ ;  /* 0x000000105d587819 */ /* 0x040fe200000006ff */
[----:B------:R-:W-:Y:S01]  /*7010*/  FMUL R36, R66, R36 ;  /* 0x0000002442247220 */ /* 0x000fe20000400000 */
[----:B------:R-:W-:Y:S01]  /*7020*/  LOP3.LUT R89, R93, 0xffff0000, RZ, 0xc0, !PT ;  /* 0xffff00005d597812 */ /* 0x000fe200078ec0ff */
[----:B-1----:R-:W-:Y:S01]  /*7030*/  SYNCS.ARRIVE.TRANS64.RED.A1T0 RZ, [UR5], RZ ;  /* 0x000000ffffff79a7 */ /* 0x002fe20008100405 */
[----:B------:R-:W-:Y:S01]  /*7040*/  F2FP.BF16.F32.PACK_AB R12, R19, R18 ;  /* 0x00000012130c723e */ /* 0x000fe200000010ff */
[----:B------:R-:W-:Y:S01]  /*7050*/  FFMA R33, R67, R71, R33 ;  /* 0x0000004743217223 */ /* 0x000fe20000000021 */
[----:B------:R-:W-:Y:S01]  /*7060*/  F2FP.BF16.F32.PACK_AB R13, R21, R20 ;  /* 0x00000014150d723e */ /* 0x000fe200000010ff */
[----:B------:R-:W-:Y:S01]  /*7070*/  FFMA R34, R67, R72, R34 ;  /* 0x0000004843227223 */ /* 0x000fe20000000022 */
[----:B------:R-:W-:Y:S01]  /*7080*/  F2FP.BF16.F32.PACK_AB R14, R23, R22 ;  /* 0x00000016170e723e */ /* 0x000fe200000010ff */
[----:B------:R-:W-:Y:S01]  /*7090*/  FFMA R35, R67, R73, R35 ;  /* 0x0000004943237223 */ /* 0x000fe20000000023 */
[----:B------:R-:W-:Y:S01]  /*70a0*/  F2FP.BF16.F32.PACK_AB R15, R41, R40 ;  /* 0x00000028290f723e */ /* 0x000fe200000010ff */
[----:B------:R-:W-:Y:S01]  /*70b0*/  FFMA R36, R67, R74, R36 ;  /* 0x0000004a43247223 */ /* 0x000fe20000000024 */
[----:B------:R-:W-:Y:S01]  /*70c0*/  F2FP.BF16.F32.PACK_AB R32, R33, R32 ;  /* 0x000000202120723e */ /* 0x000fe200000010ff */
[----:B------:R-:W-:Y:S01]  /*70d0*/  IMAD R0, R0, 0x1400, R114 ;  /* 0x0000140000007824 */ /* 0x000fe200078e0272 */
[----:B------:R-:W-:Y:S01]  /*70e0*/  F2FP.BF16.F32.PACK_AB R33, R35, R34 ;  /* 0x000000222321723e */ /* 0x000fe200000010ff */
[C---:B------:R-:W-:Y:S01]  /*70f0*/  FMUL R37, R66.reuse, R37 ;  /* 0x0000002542257220 */ /* 0x040fe20000400000 */
[C---:B------:R-:W-:Y:S01]  /*7100*/  FMUL R38, R66.reuse, R38 ;  /* 0x0000002642267220 */ /* 0x040fe20000400000 */
[----:B------:R-:W-:Y:S01]  /*7110*/  FMUL R39, R66, R39 ;  /* 0x0000002742277220 */ /* 0x000fe20000400000 */
[----:B------:R-:W-:Y:S01]  /*7120*/  LEA R0, R0, UR40, 0x1 ;  /* 0x0000002800007c11 */ /* 0x000fe2000f8e08ff */
[C---:B------:R-:W-:Y:S01]  /*7130*/  FFMA R37, R67.reuse, R75, R37 ;  /* 0x0000004b43257223 */ /* 0x040fe20000000025 */
[C---:B------:R-:W-:Y:S01]  /*7140*/  FFMA R38, R67.reuse, R76, R38 ;  /* 0x0000004c43267223 */ /* 0x040fe20000000026 */
[----:B------:R-:W-:Y:S01]  /*7150*/  FFMA R39, R67, R77, R39 ;  /* 0x0000004d43277223 */ /* 0x000fe20000000027 */
[C---:B------:R-:W-:Y:S01]  /*7160*/  FMUL R24, R66.reuse, R24 ;  /* 0x0000001842187220 */ /* 0x040fe20000400000 */
[----:B------:R1:W-:Y:S01]  /*7170*/  STSM.16.M88.4 [R0+0x300], R48 ;  /* 0x0003003000007844 */ /* 0x0003e20000000200 */
[----:B------:R-:W-:Y:S01]  /*7180*/  F2FP.BF16.F32.PACK_AB R34, R37, R36 ;  /* 0x000000242522723e */ /* 0x000fe200000010ff */
[C---:B------:R-:W-:Y:S01]  /*7190*/  FMUL R25, R66.reuse, R25 ;  /* 0x0000001942197220 */ /* 0x040fe20000400000 */
[----:B------:R-:W-:Y:S05]  /*71a0*/  F2FP.BF16.F32.PACK_AB R35, R39, R38 ;  /* 0x000000262723723e */ /* 0x000fea00000010ff */
[----:B------:R1:W-:Y:S01]  /*71b0*/  STSM.16.M88.4 [R0+0xb00], R12 ;  /* 0x000b000c00007844 */ /* 0x0003e20000000200 */
[C---:B------:R-:W-:Y:S01]  /*71c0*/  FFMA R24, R67.reuse, R78, R24 ;  /* 0x0000004e43187223 */ /* 0x040fe20000000018 */
[----:B------:R-:W-:Y:S01]  /*71d0*/  FFMA R25, R67, R79, R25 ;  /* 0x0000004f43197223 */ /* 0x000fe20000000019 */
[C---:B------:R-:W-:Y:S05]  /*71e0*/  FMUL R26, R66.reuse, R26 ;  /* 0x0000001a421a7220 */ /* 0x040fea0000400000 */
[----:B------:R1:W-:Y:S01]  /*71f0*/  STSM.16.M88.4 [R0+0x1300], R32 ;  /* 0x0013002000007844 */ /* 0x0003e20000000200 */
[C---:B------:R-:W-:Y:S01]  /*7200*/  FMUL R27, R66.reuse, R27 ;  /* 0x0000001b421b7220 */ /* 0x040fe20000400000 */
[C---:B------:R-:W-:Y:S01]  /*7210*/  FMUL R28, R66.reuse, R28 ;  /* 0x0000001c421c7220 */ /* 0x040fe20000400000 */
[----:B------:R-:W-:Y:S01]  /*7220*/  F2FP.BF16.F32.PACK_AB R24, R25, R24 ;  /* 0x000000181918723e */ /* 0x000fe200000010ff */
[C---:B------:R-:W-:Y:S01]  /*7230*/  FFMA R26, R67.reuse, R80, R26 ;  /* 0x00000050431a7223 */ /* 0x040fe2000000001a */
[C---:B------:R-:W-:Y:S01]  /*7240*/  FFMA R27, R67.reuse, R81, R27 ;  /* 0x00000051431b7223 */ /* 0x040fe2000000001b */
[----:B------:R-:W-:Y:S01]  /*7250*/  FFMA R28, R67, R82, R28 ;  /* 0x00000052431c7223 */ /* 0x000fe2000000001c */
[----:B------:R-:W-:Y:S01]  /*7260*/  FMUL R29, R66, R29 ;  /* 0x0000001d421d7220 */ /* 0x000fe20000400000 */
[----:B------:R-:W-:Y:S01]  /*7270*/  SHF.L.U32 R90, R94, 0x10, RZ ;  /* 0x000000105e5a7819 */ /* 0x000fe200000006ff */
[C---:B------:R-:W-:Y:S01]  /*7280*/  FMUL R30, R66.reuse, R30 ;  /* 0x0000001e421e7220 */ /* 0x040fe20000400000 */
[----:B------:R-:W-:Y:S01]  /*7290*/  F2FP.BF16.F32.PACK_AB R25, R27, R26 ;  /* 0x0000001a1b19723e */ /* 0x000fe200000010ff */
[C---:B------:R-:W-:Y:S01]  /*72a0*/  FFMA R29, R67.reuse, R83, R29 ;  /* 0x00000053431d7223 */ /* 0x040fe2000000001d */
[C---:B------:R-:W-:Y:S01]  /*72b0*/  FMUL R31, R66.reuse, R31 ;  /* 0x0000001f421f7220 */ /* 0x040fe20000400000 */
[C---:B------:R-:W-:Y:S01]  /*72c0*/  FMUL R4, R66.reuse, R4 ;  /* 0x0000000442047220 */ /* 0x040fe20000400000 */
[C---:B------:R-:W-:Y:S01]  /*72d0*/  FMUL R5, R66.reuse, R5 ;  /* 0x0000000542057220 */ /* 0x040fe20000400000 */
[C---:B------:R-:W-:Y:S01]  /*72e0*/  FFMA R30, R67.reuse, R84, R30 ;  /* 0x00000054431e7223 */ /* 0x040fe2000000001e */
[C---:B------:R-:W-:Y:S01]  /*72f0*/  FMUL R6, R66.reuse, R6 ;  /* 0x0000000642067220 */ /* 0x040fe20000400000 */
[C---:B------:R-:W-:Y:S01]  /*7300*/  FFMA R31, R67.reuse, R85, R31 ;  /* 0x00000055431f7223 */ /* 0x040fe2000000001f */
[----:B------:R-:W-:Y:S01]  /*7310*/  FMUL R7, R66, R7 ;  /* 0x0000000742077220 */ /* 0x000fe20000400000 */
[C---:B------:R-:W-:Y:S01]  /*7320*/  FFMA R4, R67.reuse, R86, R4 ;  /* 0x0000005643047223 */ /* 0x040fe20000000004 */
[----:B------:R-:W-:Y:S01]  /*7330*/  LOP3.LUT R91, R94, 0xffff0000, RZ, 0xc0, !PT ;  /* 0xffff00005e5b7812 */ /* 0x000fe200078ec0ff */
[C---:B------:R-:W-:Y:S01]  /*7340*/  FMUL R8, R66.reuse, R8 ;  /* 0x0000000842087220 */ /* 0x040fe20000400000 */
[----:B------:R-:W-:Y:S01]  /*7350*/  FFMA R5, R67, R87, R5 ;  /* 0x0000005743057223 */ /* 0x000fe20000000005 */
[----:B------:R-:W-:Y:S01]  /*7360*/  SHF.L.U32 R92, R95, 0x10, RZ ;  /* 0x000000105f5c7819 */ /* 0x000fe200000006ff */
[C---:B------:R-:W-:Y:S01]  /*7370*/  FMUL R9, R66.reuse, R9 ;  /* 0x0000000942097220 */ /* 0x040fe20000400000 */
[----:B------:R-:W-:Y:S01]  /*7380*/  FFMA R6, R67, R88, R6 ;  /* 0x0000005843067223 */ /* 0x000fe20000000006 */
[----:B------:R-:W-:Y:S01]  /*7390*/  LOP3.LUT R93, R95, 0xffff0000, RZ, 0xc0, !PT ;  /* 0xffff00005f5d7812 */ /* 0x000fe200078ec0ff */
[C---:B------:R-:W-:Y:S01]  /*73a0*/  FMUL R10, R66.reuse, R10 ;  /* 0x0000000a420a7220 */ /* 0x040fe20000400000 */
[C---:B------:R-:W-:Y:S01]  /*73b0*/  FFMA R7, R67.reuse, R89, R7 ;  /* 0x0000005943077223 */ /* 0x040fe20000000007 */
[----:B------:R-:W-:Y:S01]  /*73c0*/  FMUL R11, R66, R11 ;  /* 0x0000000b420b7220 */ /* 0x000fe20000400000 */
[C---:B------:R-:W-:Y:S01]  /*73d0*/  FFMA R8, R67.reuse, R90, R8 ;  /* 0x0000005a43087223 */ /* 0x040fe20000000008 */
[C---:B------:R-:W-:Y:S01]  /*73e0*/  FFMA R9, R67.reuse, R91, R9 ;  /* 0x0000005b43097223 */ /* 0x040fe20000000009 */
[C---:B------:R-:W-:Y:S01]  /*73f0*/  FFMA R10, R67.reuse, R92, R10 ;  /* 0x0000005c430a7223 */ /* 0x040fe2000000000a */
[----:B------:R-:W-:Y:S01]  /*7400*/  FFMA R11, R67, R93, R11 ;  /* 0x0000005d430b7223 */ /* 0x000fe2000000000b */
[----:B------:R-:W-:Y:S01]  /*7410*/  F2FP.BF16.F32.PACK_AB R26, R29, R28 ;  /* 0x0000001c1d1a723e */ /* 0x000fe200000010ff */
[----:B------:R-:W-:Y:S01]  /*7420*/  UIADD3 UR24, UPT, UPT, UR42, 0x1, URZ ;  /* 0x000000012a187890 */ /* 0x000fe2000fffe0ff */
[----:B------:R-:W-:Y:S01]  /*7430*/  F2FP.BF16.F32.PACK_AB R27, R31, R30 ;  /* 0x0000001e1f1b723e */ /* 0x000fe200000010ff */
[----:B------:R-:W-:Y:S01]  /*7440*/  BSSY.RECONVERGENT B0, `(.L_x_115) ;  /* 0x000002e000007945 */ /* 0x000fe20003800200 */
[----:B------:R-:W-:Y:S02]  /*7450*/  F2FP.BF16.F32.PACK_AB R4, R5, R4 ;  /* 0x000000040504723e */ /* 0x000fe400000010ff */
[----:B------:R-:W-:Y:S01]  /*7460*/  F2FP.BF16.F32.PACK_AB R5, R7, R6 ;  /* 0x000000060705723e */ /* 0x000fe200000010ff */
[----:B------:R1:W-:Y:S01]  /*7470*/  STSM.16.M88.4 [R0+0x1b00], R24 ;  /* 0x001b001800007844 */ /* 0x0003e20000000200 */
[----:B------:R-:W-:Y:S02]  /*7480*/  F2FP.BF16.F32.PACK_AB R6, R9, R8 ;  /* 0x000000080906723e */ /* 0x000fe400000010ff */
[----:B------:R-:W-:Y:S05]  /*7490*/  F2FP.BF16.F32.PACK_AB R7, R11, R10 ;  /* 0x0000000a0b07723e */ /* 0x000fea00000010ff */
[----:B------:R1:W-:Y:S01]  /*74a0*/  STSM.16.M88.4 [R0+0x2300], R4 ;  /* 0x0023000400007844 */ /* 0x0003e20000000200 */
[----:B------:R-:W-:Y:S01]  /*74b0*/  @!PT LDS RZ, [RZ] ;  /* 0x00000000fffff984 */ /* 0x000fe20000000800 */
[----:B------:R-:W-:Y:S01]  /*74c0*/  @!PT LDS RZ, [RZ] ;  /* 0x00000000fffff984 */ /* 0x000fe20000000800 */
[----:B------:R-:W-:Y:S01]  /*74d0*/  @!PT LDS RZ, [RZ] ;  /* 0x00000000fffff984 */ /* 0x000fe20000000800 */
[----:B------:R-:W-:Y:S01]  /*74e0*/  @!PT LDS RZ, [RZ] ;  /* 0x00000000fffff984 */ /* 0x000fe20000000800 */
[----:B------:R2:W-:Y:S07]  /*74f0*/  MEMBAR.ALL.CTA ;  /* 0x0000000000007992 */ /* 0x0005ee0000008000 */
[----:B--2---:R-:W2:Y:S02]  /*7500*/  FENCE.VIEW.ASYNC.S ;  /* 0x00000000000073c6 */ /* 0x004ea40000000000 */
[----:B--2---:R-:W-:Y:S06]  /*7510*/  BAR.SYNC.DEFER_BLOCKING 0x1, 0x80 ;  /* 0x0042000000007b1d */ /* 0x004fec0000010000 */
[----:B------:R-:W-:Y:S05]  /*7520*/  @P0 BRA `(.L_x_116) ;  /* 0x00000000007c0947 */ /* 0x000fea0003800000 */
[----:B------:R-:W-:Y:S01]  /*7530*/  R2UR UR13, R108 ;  /* 0x000000006c0d72ca */ /* 0x000fe200000e0000 */
[----:B------:R-:W-:Y:S01]  /*7540*/  UIADD3 UR26, UP0, UPT, UR48, 0x680, URZ ;  /* 0x00000680301a7890 */ /* 0x000fe2000ff1e0ff */
[----:B------:R-:W-:Y:S01]  /*7550*/  R2UR UR14, R109 ;  /* 0x000000006d0e72ca */ /* 0x000fe200000e0000 */
[----:B------:R-:W-:Y:S02]  /*7560*/  UIMAD UR16, UR42, 0x2800, UR40 ;  /* 0x000028002a1078a4 */ /* 0x000fe4000f8e0228 */
[----:B------:R-:W-:Y:S02]  /*7570*/  UIADD3.X UR27, UPT, UPT, URZ, UR49, URZ, UP0, !UPT ;  /* 0x00000031ff1b7290 */ /* 0x000fe400087fe4ff */
[----:B------:R-:W-:Y:S01]  /*7580*/  UIADD3 UR12, UPT, UPT, UR16, 0x300, URZ ;  /* 0x00000300100c7890 */ /* 0x000fe2000fffe0ff */
[----:B------:R-:W-:Y:S01]  /*7590*/  UMOV UR15, UR36 ;  /* 0x00000024000f7c82 */ /* 0x000fe20008000000 */
[----:B------:R-:W-:Y:S01]  /*75a0*/  UIADD3 UR8, UPT, UPT, UR16, 0xb00, URZ ;  /* 0x00000b0010087890 */ /* 0x000fe2000fffe0ff */
[----:B------:R-:W-:Y:S03]  /*75b0*/  UMOV UR11, UR36 ;  /* 0x00000024000b7c82 */ /* 0x000fe60008000000 */
[----:B------:R-:W-:Y:S02]  /*75c0*/  UIMAD UR13, UR13, 0x50, URZ ;  /* 0x000000500d0d78a4 */ /* 0x000fe4000f8e02ff */
[----:B------:R-:W-:Y:S02]  /*75d0*/  USHF.L.U32 UR14, UR14, 0x6, URZ ;  /* 0x000000060e0e7899 */ /* 0x000fe400080006ff */
[----:B------:R-:W-:Y:S02]  /*75e0*/  UIADD3 UR9, UPT, UPT, UR13, 0x10, URZ ;  /* 0x000000100d097890 */ /* 0x000fe4000fffe0ff */
[----:B------:R-:W-:Y:S02]  /*75f0*/  UIADD3 UR4, UPT, UPT, UR16, 0x1300, URZ ;  /* 0x0000130010047890 */ /* 0x000fe4000fffe0ff */
[----:B------:R-:W-:Y:S01]  /*7600*/  UIADD3 UR5, UPT, UPT, UR13, 0x20, URZ ;  /* 0x000000200d057890 */ /* 0x000fe2000fffe0ff */
[----:B------:R-:W-:Y:S02]  /*7610*/  UMOV UR10, UR14 ;  /* 0x0000000e000a7c82 */ /* 0x000fe40008000000 */
[----:B------:R2:W-:Y:S01]  /*7620*/  UTMASTG.3D [UR12], [UR26] ;  /* 0x0000000c1a0073b5 */ /* 0x0005e20008010000 */
[----:B------:R-:W-:Y:S01]  /*7630*/  UMOV UR7, UR36 ;  /* 0x0000002400077c82 */ /* 0x000fe20008000000 */
[----:B------:R-:W-:Y:S01]  /*7640*/  UMOV UR6, UR14 ;  /* 0x0000000e00067c82 */ /* 0x000fe20008000000 */
[----:B------:R-:W-:Y:S02]  /*7650*/  UIADD3 UR20, UPT, UPT, UR16, 0x1b00, URZ ;  /* 0x00001b0010147890 */ /* 0x000fe4000fffe0ff */
[----:B------:R-:W-:Y:S01]  /*7660*/  UIADD3 UR21, UPT, UPT, UR13, 0x30, URZ ;  /* 0x000000300d157890 */ /* 0x000fe2000fffe0ff */
[----:B------:R-:W-:Y:S01]  /*7670*/  UMOV UR23, UR36 ;  /* 0x0000002400177c82 */ /* 0x000fe20008000000 */
[----:B------:R2:W-:Y:S01]  /*7680*/  UTMASTG.3D [UR8], [UR26] ;  /* 0x000000081a0073b5 */ /* 0x0005e20008010000 */
[----:B------:R-:W-:Y:S01]  /*7690*/  UMOV UR22, UR14 ;  /* 0x0000000e00167c82 */ /* 0x000fe20008000000 */
[----:B------:R-:W-:Y:S02]  /*76a0*/  UIADD3 UR16, UPT, UPT, UR16, 0x2300, URZ ;  /* 0x0000230010107890 */ /* 0x000fe4000fffe0ff */
[----:B------:R-:W-:Y:S01]  /*76b0*/  UIADD3 UR17, UPT, UPT, UR13, 0x40, URZ ;  /* 0x000000400d117890 */ /* 0x000fe2000fffe0ff */
[----:B------:R-:W-:Y:S01]  /*76c0*/  UMOV UR19, UR36 ;  /* 0x0000002400137c82 */ /* 0x000fe20008000000 */
[----:B------:R-:W-:Y:S01]  /*76d0*/  UMOV UR18, UR14 ;  /* 0x0000000e00127c82 */ /* 0x000fe20008000000 */
[----:B------:R2:W-:Y:S01]  /*76e0*/  UTMASTG.3D [UR4], [UR26] ;  /* 0x000000041a0073b5 */ /* 0x0005e20008010000 */
[----:B------:R2:W-:Y:S05]  /*76f0*/  UTMASTG.3D [UR20], [UR26] ;  /* 0x000000141a0073b5 */ /* 0x0005ea0008010000 */
[----:B------:R2:W-:Y:S02]  /*7700*/  UTMASTG.3D [UR16], [UR26] ;  /* 0x000000101a0073b5 */ /* 0x0005e40008010000 */
[----:B--2---:R0:W-:Y:S02]  /*7710*/  UTMACMDFLUSH ;  /* 0x00000000000079b7 */ /* 0x0041e40000000000 */
.L_x_116:
[----:B------:R-:W-:Y:S05]  /*7720*/  BSYNC.RECONVERGENT B0 ;  /* 0x0000000000007941 */ /* 0x000fea0003800200 */
.L_x_115:
[----:B------:R-:W-:Y:S04]  /*7730*/  BSSY.RECONVERGENT B0, `(.L_x_117) ;  /* 0x0000003000007945 */ /* 0x000fe80003800200 */
[----:B------:R-:W-:Y:S05]  /*7740*/  @P0 BRA `(.L_x_118) ;  /* 0x0000000000040947 */ /* 0x000fea0003800000 */
[----:B------:R-:W-:Y:S04]  /*7750*/  DEPBAR.LE SB0, 0x0 ;  /* 0x000080000000791a */ /* 0x000fe80000000000 */
.L_x_118:
[----:B------:R-:W-:Y:S05]  /*7760*/  BSYNC.RECONVERGENT B0 ;  /* 0x0000000000007941 */ /* 0x000fea0003800200 */
.L_x_117:
[----:B------:R-:W-:Y:S01]  /*7770*/  BAR.SYNC.DEFER_BLOCKING 0x1, 0x80 ;  /* 0x0042000000007b1d */ /* 0x000fe20000010000 */
[----:B------:R-:W-:Y:S01]  /*7780*/  UIADD3 UR41, UPT, UPT, UR41, 0x1, URZ ;  /* 0x0000000129297890 */ /* 0x000fe2000fffe0ff */
[----:B------:R-:W-:Y:S03]  /*7790*/  IADD3 R65, PT, PT, R65, 0x1, RZ ;  /* 0x0000000141417810 */ /* 0x000fe60007ffe0ff */
[----:B------:R-:W-:Y:S09]  /*77a0*/  UISETP.NE.AND UP0, UPT, UR41, URZ, UPT ;  /* 0x000000ff2900728c */ /* 0x000ff2000bf05270 */
[----:B------:R-:W-:Y:S05]  /*77b0*/  BRA.U !UP0, `(.L_x_119) ;  /* 0x0000000108287547 */ /* 0x000fea000b800000 */
[----:B------:R-:W-:Y:S01]  /*77c0*/  ISETP.NE.AND P0, PT, R124, RZ, PT ;  /* 0x000000ff7c00720c */ /* 0x000fe20003f05270 */
[----:B-1----:R-:W-:Y:S11]  /*77d0*/  IMAD.U32 R0, RZ, RZ, UR37 ;  /* 0x00000025ff007e24 */ /* 0x002ff6000f8e00ff */
[----:B------:R-:W-:Y:S01]  /*77e0*/  @!UPT UIADD3 URZ, UPT, UPT, URZ, URZ, URZ ;  /* 0x000000fffffff290 */ /* 0x000fe2000fffe0ff */
[C---:B------:R-:W-:Y:S01]  /*77f0*/  @P0 LEA R2, R117.reuse, UR40, 0x3 ;  /* 0x0000002875020c11 */ /* 0x040fe2000f8e18ff */
[----:B------:R-:W-:Y:S04]  /*7800*/  VIADD R117, R117, 0x1 ;  /* 0x0000000175757836 */ /* 0x000fe80000000000 */
[----:B------:R-:W-:Y:S05]  /*7810*/  @P0 VIADD R2, R2, 0x170 ;  /* 0x0000017002020836 */ /* 0x000fea0000000000 */
[----:B------:R-:W-:Y:S04]  /*7820*/  @P0 PRMT R0, R0, 0x654, R2 ;  /* 0x0000065400000816 */ /* 0x000fe80000000002 */
[----:B------:R2:W-:Y:S01]  /*7830*/  @P0 SYNCS.ARRIVE.TRANS64.RED.A1T0 RZ, [R0+URZ], RZ ;  /* 0x000000ff00ff09a7 */ /* 0x0005e200081004ff */
[C---:B------:R-:W-:Y:S04]  /*7840*/  ISETP.NE.AND P0, PT, R117.reuse, 0x2, PT ;  /* 0x000000027500780c */ /* 0x040fe80003f05270 */
[----:B------:R-:W-:Y:S09]  /*7850*/  SEL R117, R117, RZ, P0 ;  /* 0x000000ff75757207 */ /* 0x000ff20000000000 */
.L_x_119:
[----:B------:R-:W-:Y:S01]  /*7860*/  ISETP.NE.AND P2, PT, R122, RZ, PT ;  /* 0x000000ff7a00720c */ /* 0x000fe20003f45270 */
[----:B------:R-:W-:Y:S01]  /*7870*/  UISETP.NE.AND UP0, UPT, UR24, 0x2, UPT ;  /* 0x000000021800788c */ /* 0x000fe2000bf05270 */
[----:B------:R-:W-:Y:S01]  /*7880*/  ISETP.NE.AND P0, PT, R123, 0x2, PT ;  /* 0x000000027b00780c */ /* 0x000fe20003f05270 */
[----:B------:R-:W-:Y:S01]  /*7890*/  IMAD.IADD R108, R63, 0x1, R106 ;  /* 0x000000013f6c7824 */ /* 0x000fe200078e026a */
[----:B------:R-:W-:Y:S01]  /*78a0*/  ISETP.NE.AND P1, PT, R65, 0x4, PT ;  /* 0x000000044100780c */ /* 0x000fe20003f25270 */
[----:B------:R-:W-:Y:S01]  /*78b0*/  USEL UR4, URZ, 0x1, UP0 ;  /* 0x00000001ff047887 */ /* 0x000fe20008000000 */
[----:B------:R-:W-:Y:S01]  /*78c0*/  SEL R2, RZ, 0x1, P0 ;  /* 0x00000001ff027807 */ /* 0x000fe20000000000 */
[----:B------:R-:W-:Y:S01]  /*78d0*/  USEL UR42, UR24, URZ, UP0 ;  /* 0x000000ff182a7287 */ /* 0x000fe20008000000 */
[----:B-12---:R-:W-:Y:S01]  /*78e0*/  SEL R0, RZ, 0x1, P1 ;  /* 0x00000001ff007807 */ /* 0x006fe20000800000 */
[----:B------:R-:W-:Y:S01]  /*78f0*/  IMAD.IADD R109, R64, 0x1, R107 ;  /* 0x00000001406d7824 */ /* 0x000fe200078e026b */
[----:B------:R-:W-:Y:S02]  /*7900*/  LOP3.LUT R118, R118, R2, RZ, 0x3c, !PT ;  /* 0x0000000276767212 */ /* 0x000fe400078e3cff */
[----:B------:R-:W-:Y:S02]  /*7910*/  LOP3.LUT R120, R120, UR4, RZ, 0x3c, !PT ;  /* 0x0000000478787c12 */ /* 0x000fe4000f8e3cff */
[----:B------:R-:W-:Y:S02]  /*7920*/  @P2 R2UR UR36, R116 ;  /* 0x00000000742422ca */ /* 0x000fe400000e0000 */
[----:B------:R-:W-:Y:S02]  /*7930*/  LOP3.LUT R119, R119, R0, RZ, 0x3c, !PT ;  /* 0x0000000077777212 */ /* 0x000fe400078e3cff */
[----:B------:R-:W-:Y:S02]  /*7940*/  SEL R123, R123, RZ, P0 ;  /* 0x000000ff7b7b7207 */ /* 0x000fe40000000000 */
[----:B------:R-:W-:Y:S01]  /*7950*/  SEL R65, R65, RZ, P1 ;  /* 0x000000ff41417207 */ /* 0x000fe20000800000 */
[----:B------:R-:W-:Y:S08]  /*7960*/  @P2 BRA `(.L_x_120) ;  /* 0xffffffdc001c2947 */ /* 0x000ff0000383ffff */
[----:B------:R-:W-:-:S09]  /*7970*/  UISETP.NE.AND UP0, UPT, UR44, URZ, UPT ;  /* 0x000000ff2c00728c */ /* 0x000fd2000bf05270 */
[----:B------:R-:W-:Y:S05]  /*7980*/  BRA.U !UP0, `(.L_x_121) ;  /* 0x0000000108487547 */ /* 0x000fea000b800000 */
[----:B------:R-:W1:Y:S02]  /*7990*/  LDCU.64 UR4, c[0x0][0x890] ;  /* 0x00011200ff0477ac */ /* 0x000e640008000a00 */
[----:B-1----:R-:W-:-:S04]  /*79a0*/  UISETP.NE.U32.AND UP0, UPT, UR4, URZ, UPT ;  /* 0x000000ff0400728c */ /* 0x002fc8000bf05070 */
[----:B------:R-:W-:-:S09]  /*79b0*/  UISETP.NE.AND.EX UP0, UPT, UR5, URZ, UPT, UP0 ;  /* 0x000000ff0500728c */ /* 0x000fd2000bf05300 */
[----:B------:R-:W-:Y:S05]  /*79c0*/  BRA.U UP0, `(.L_x_122) ;  /* 0x00000001000c7547 */ /* 0x000fea000b800000 */
[----:B------:R-:W-:-:S13]  /*79d0*/  FSETP.NEU.AND P0, PT, R67, RZ, PT ;  /* 0x000000ff4300720b */ /* 0x000fda0003f0d000 */
[----:B------:R-:W-:Y:S05]  /*79e0*/  @!P0 EXIT ;  /* 0x000000000000894d */ /* 0x000fea0003800000 */
[----:B------:R-:W-:Y:S05]  /*79f0*/  BRA `(.L_x_121) ;  /* 0x00000000002c7947 */ /* 0x000fea0003800000 */
.L_x_122:
[----:B------:R-:W-:Y:S01]  /*7a00*/  LOP3.LUT P0, RZ, R110, 0xff, RZ, 0xc0, !PT ;  /* 0x000000ff6eff7812 */ /* 0x000fe2000780c0ff */
[----:B------:R-:W-:-:S12]  /*7a10*/  BSSY.RECONVERGENT B0, `(.L_x_121) ;  /* 0x0000009000007945 */ /* 0x000fd80003800200 */
[----:B------:R-:W-:Y:S05]  /*7a20*/  @P0 BRA `(.L_x_123) ;  /* 0x0000000000140947 */ /* 0x000fea0003800000 */
[----:B------:R-:W1:Y:S02]  /*7a30*/  LDCU.64 UR4, c[0x0][0x888] ;  /* 0x00011100ff0477ac */ /* 0x000e640008000a00 */
[----:B-1----:R-:W-:-:S04]  /*7a40*/  ISETP.NE.U32.AND P0, PT, RZ, UR4, PT ;  /* 0x00000004ff007c0c */ /* 0x002fc8000bf05070 */
[----:B------:R-:W-:-:S13]  /*7a50*/  ISETP.NE.AND.EX P0, PT, RZ, UR5, PT, P0 ;  /* 0x00000005ff007c0c */ /* 0x000fda000bf05300 */
[----:B------:R-:W-:Y:S05]  /*7a60*/  @!P0 EXIT ;  /* 0x000000000000894d */ /* 0x000fea0003800000 */
[----:B------:R-:W-:Y:S05]  /*7a70*/  BRA `(.L_x_124) ;  /* 0x0000000000087947 */ /* 0x000fea0003800000 */
.L_x_123:
[----:B------:R-:W-:-:S13]  /*7a80*/  FSETP.NEU.AND P0, PT, R67, RZ, PT ;  /* 0x000000ff4300720b */ /* 0x000fda0003f0d000 */
[----:B------:R-:W-:Y:S05]  /*7a90*/  @!P0 EXIT ;  /* 0x000000000000894d */ /* 0x000fea0003800000 */
.L_x_124:
[----:B------:R-:W-:Y:S05]  /*7aa0*/  BSYNC.RECONVERGENT B0 ;  /* 0x0000000000007941 */ /* 0x000fea0003800200 */
.L_x_121:
[----:B------:R-:W-:-:S04]  /*7ab0*/  DEPBAR.LE SB0, 0x0 ;  /* 0x000080000000791a */ /* 0x000fc80000000000 */
[----:B------:R-:W-:Y:S05]  /*7ac0*/  EXIT ;  /* 0x000000000000794d */ /* 0x000fea0003800000 */
.L_x_20:
[----:B--2---:R2:W1:Y:S02]  /*7ad0*/  SYNCS.PHASECHK.TRANS64.TRYWAIT P0, [R2+URZ+0x200], R3 ;  /* 0x00020003020075a7 */ /* 0x00446400080011ff */
[----:B-1----:R-:W-:Y:S05]  /*7ae0*/  @!P0 NANOSLEEP.SYNCS 0x989680 ;  /* 0x009896800000895d */ /* 0x002fea0003900000 */
[----:B------:R-:W1:Y:S02]  /*7af0*/  @!P0 SYNCS.PHASECHK.TRANS64 P0, [R2+URZ+0x200], R3 ;  /* 0x00020003020085a7 */ /* 0x000e6400080010ff */
[----:B-1----:R-:W-:Y:S05]  /*7b00*/  @!P0 BRA `(.L_x_20) ;  /* 0xfffffffc00f08947 */ /* 0x002fea000383ffff */
[----:B------:R-:W-:Y:S05]  /*7b10*/  BRA `(.L_x_125) ;  /* 0xffffff9c003c7947 */ /* 0x000fea000383ffff */
.L_x_23:
[----:B-1----:R-:W-:Y:S07]  /*7b20*/  MOV R2, UR33 ;  /* 0x0000002100027c02 */ /* 0x002fee0008000f00 */
.L_x_126:
[----:B-1----:R1:W2:Y:S02]  /*7b30*/  SYNCS.PHASECHK.TRANS64.TRYWAIT P0, [R2+URZ+0xb0], R4 ;  /* 0x0000b004020075a7 */ /* 0x0022a400080011ff */
[----:B--2---:R-:W-:Y:S05]  /*7b40*/  @!P0 NANOSLEEP.SYNCS 0x989680 ;  /* 0x009896800000895d */ /* 0x004fea0003900000 */
[----:B------:R-:W2:Y:S02]  /*7b50*/  @!P0 SYNCS.PHASECHK.TRANS64 P0, [R2+URZ+0xb0], R4 ;  /* 0x0000b004020085a7 */ /* 0x000ea400080010ff */
[----:B--2---:R-:W-:Y:S05]  /*7b60*/  @!P0 BRA `(.L_x_126) ;  /* 0xfffffffc00f08947 */ /* 0x004fea000383ffff */
[----:B------:R-:W-:Y:S05]  /*7b70*/  BRA `(.L_x_22) ;  /* 0xffffff9c008c7947 */ /* 0x000fea000383ffff */
.L_x_29:
[----:B-1----:R-:W-:Y:S07]  /*7b80*/  MOV R2, UR17 ;  /* 0x0000001100027c02 */ /* 0x002fee0008000f00 */
.L_x_127:
[----:B-1----:R1:W2:Y:S02]  /*7b90*/  SYNCS.PHASECHK.TRANS64.TRYWAIT P0, [R2+URZ+0xb0], R4 ;  /* 0x0000b004020075a7 */ /* 0x0022a400080011ff */
[----:B--2---:R-:W-:Y:S05]  /*7ba0*/  @!P0 NANOSLEEP.SYNCS 0x989680 ;  /* 0x009896800000895d */ /* 0x004fea0003900000 */
[----:B------:R-:W2:Y:S02]  /*7bb0*/  @!P0 SYNCS.PHASECHK.TRANS64 P0, [R2+URZ+0xb0], R4 ;  /* 0x0000b004020085a7 */ /* 0x000ea400080010ff */
[----:B--2---:R-:W-:Y:S05]  /*7bc0*/  @!P0 BRA `(.L_x_127) ;  /* 0xfffffffc00f08947 */ /* 0x004fea000383ffff */
[----:B------:R-:W-:Y:S05]  /*7bd0*/  BRA `(.L_x_28) ;  /* 0xffffffa000347947 */ /* 0x000fea000383ffff */
.L_x_33:
[----:B-1----:R1:W2:Y:S02]  /*7be0*/  SYNCS.PHASECHK.TRANS64.TRYWAIT P0, [R2+URZ+0x190], R3 ;  /* 0x00019003020075a7 */ /* 0x0022a400080011ff */
[----:B--2---:R-:W-:Y:S05]  /*7bf0*/  @!P0 NANOSLEEP.SYNCS 0x989680 ;  /* 0x009896800000895d */ /* 0x004fea0003900000 */
[----:B------:R-:W2:Y:S02]  /*7c00*/  @!P0 SYNCS.PHASECHK.TRANS64 P0, [R2+URZ+0x190], R3 ;  /* 0x00019003020085a7 */ /* 0x000ea400080010ff */
[----:B--2---:R-:W-:Y:S05]  /*7c10*/  @!P0 BRA `(.L_x_33) ;  /* 0xfffffffc00f08947 */ /* 0x004fea000383ffff */
[----:B------:R-:W-:Y:S05]  /*7c20*/  BRA `(.L_x_128) ;  /* 0xffffffa000c47947 */ /* 0x000fea000383ffff */
.L_x_37:
[----:B----4-:R-:W-:-:S07]  /*7c30*/  MOV R0, UR5 ;  /* 0x0000000500007c02 */ /* 0x010fce0008000f00 */
.L_x_129:
[----:B-1----:R1:W2:Y:S02]  /*7c40*/  SYNCS.PHASECHK.TRANS64.TRYWAIT P0, [R0+URZ], R2 ;  /* 0x00000002000075a7 */ /* 0x0022a400080011ff */
[----:B--2---:R-:W-:Y:S05]  /*7c50*/  @!P0 NANOSLEEP.SYNCS 0x989680 ;  /* 0x009896800000895d */ /* 0x004fea0003900000 */
[----:B------:R-:W2:Y:S02]  /*7c60*/  @!P0 SYNCS.PHASECHK.TRANS64 P0, [R0+URZ], R2 ;  /* 0x00000002000085a7 */ /* 0x000ea400080010ff */
[----:B--2---:R-:W-:Y:S05]  /*7c70*/  @!P0 BRA `(.L_x_129) ;  /* 0xfffffffc00f08947 */ /* 0x004fea000383ffff */
[----:B------:R-:W-:Y:S05]  /*7c80*/  BRA `(.L_x_130) ;  /* 0xffffffa800347947 */ /* 0x000fea000383ffff */
.L_x_38:
[----:B----4-:R-:W-:-:S07]  /*7c90*/  MOV R0, UR5 ;  /* 0x0000000500007c02 */ /* 0x010fce0008000f00 */
.L_x_131:
[----:B-1----:R1:W2:Y:S02]  /*7ca0*/  SYNCS.PHASECHK.TRANS64.TRYWAIT P0, [R0+URZ], R3 ;  /* 0x00000003000075a7 */ /* 0x0022a400080011ff */
[----:B--2---:R-:W-:Y:S05]  /*7cb0*/  @!P0 NANOSLEEP.SYNCS 0x989680 ;  /* 0x009896800000895d */ /* 0x004fea0003900000 */
[----:B------:R-:W2:Y:S02]  /*7cc0*/  @!P0 SYNCS.PHASECHK.TRANS64 P0, [R0+URZ], R3 ;  /* 0x00000003000085a7 */ /* 0x000ea400080010ff */
[----:B--2---:R-:W-:Y:S05]  /*7cd0*/  @!P0 BRA `(.L_x_131) ;  /* 0xfffffffc00f08947 */ /* 0x004fea000383ffff */
[----:B------:R-:W-:Y:S05]  /*7ce0*/  BRA `(.L_x_132) ;  /* 0xffffffa800407947 */ /* 0x000fea000383ffff */
.L_x_39:
[----:B----4-:R-:W-:-:S07]  /*7cf0*/  MOV R0, UR5 ;  /* 0x0000000500007c02 */ /* 0x010fce0008000f00 */
.L_x_133:
[----:B-1----:R1:W2:Y:S02]  /*7d00*/  SYNCS.PHASECHK.TRANS64.TRYWAIT P0, [R0+URZ], R3 ;  /* 0x00000003000075a7 */ /* 0x0022a400080011ff */
[----:B--2---:R-:W-:Y:S05]  /*7d10*/  @!P0 NANOSLEEP.SYNCS 0x989680 ;  /* 0x009896800000895d */ /* 0x004fea0003900000 */
[----:B------:R-:W2:Y:S02]  /*7d20*/  @!P0 SYNCS.PHASECHK.TRANS64 P0, [R0+URZ], R3 ;  /* 0x00000003000085a7 */ /* 0x000ea400080010ff */
[----:B--2---:R-:W-:Y:S05]  /*7d30*/  @!P0 BRA `(.L_x_133) ;  /* 0xfffffffc00f08947 */ /* 0x004fea000383ffff */
[----:B------:R-:W-:Y:S05]  /*7d40*/  BRA `(.L_x_134) ;  /* 0xffffffa8004c7947 */ /* 0x000fea000383ffff */
.L_x_40:
[----:B----4-:R-:W-:-:S07]  /*7d50*/  MOV R0, UR5 ;  /* 0x0000000500007c02 */ /* 0x010fce0008000f00 */
.L_x_135:
[----:B-1----:R1:W2:Y:S02]  /*7d60*/  SYNCS.PHASECHK.TRANS64.TRYWAIT P0, [R0+URZ], R3 ;  /* 0x00000003000075a7 */ /* 0x0022a400080011ff */
[----:B--2---:R-:W-:Y:S05]  /*7d70*/  @!P0 NANOSLEEP.SYNCS 0x989680 ;  /* 0x009896800000895d */ /* 0x004fea0003900000 */
[----:B------:R-:W2:Y:S02]  /*7d80*/  @!P0 SYNCS.PHASECHK.TRANS64 P0, [R0+URZ], R3 ;  /* 0x00000003000085a7 */ /* 0x000ea400080010ff */
[----:B--2---:R-:W-:Y:S05]  /*7d90*/  @!P0 BRA `(.L_x_135) ;  /* 0xfffffffc00f08947 */ /* 0x004fea000383ffff */
[----:B------:R-:W-:Y:S05]  /*7da0*/  BRA `(.L_x_136) ;  /* 0xffffffa800587947 */ /* 0x000fea000383ffff */
.L_x_41:
[----:B----4-:R-:W-:-:S07]  /*7db0*/  MOV R0, UR5 ;  /* 0x0000000500007c02 */ /* 0x010fce0008000f00 */
.L_x_137:
[----:B-1----:R1:W2:Y:S02]  /*7dc0*/  SYNCS.PHASECHK.TRANS64.TRYWAIT P0, [R0+URZ], R3 ;  /* 0x00000003000075a7 */ /* 0x0022a400080011ff */
[----:B--2---:R-:W-:Y:S05]  /*7dd0*/  @!P0 NANOSLEEP.SYNCS 0x989680 ;  /* 0x009896800000895d */ /* 0x004fea0003900000 */
[----:B------:R-:W2:Y:S02]  /*7de0*/  @!P0 SYNCS.PHASECHK.TRANS64 P0, [R0+URZ], R3 ;  /* 0x00000003000085a7 */ /* 0x000ea400080010ff */
[----:B--2---:R-:W-:Y:S05]  /*7df0*/  @!P0 BRA `(.L_x_137) ;  /* 0xfffffffc00f08947 */ /* 0x004fea000383ffff */
[----:B------:R-:W-:Y:S05]  /*7e00*/  BRA `(.L_x_138) ;  /* 0xffffffa800647947 */ /* 0x000fea000383ffff */
.L_x_42:
[----:B----4-:R-:W-:-:S07]  /*7e10*/  MOV R0, UR5 ;  /* 0x0000000500007c02 */ /* 0x010fce0008000f00 */
.L_x_139:
[----:B-1----:R1:W2:Y:S02]  /*7e20*/  SYNCS.PHASECHK.TRANS64.TRYWAIT P0, [R0+URZ], R3 ;  /* 0x00000003000075a7 */ /* 0x0022a400080011ff */
[----:B--2---:R-:W-:Y:S05]  /*7e30*/  @!P0 NANOSLEEP.SYNCS 0x989680 ;  /* 0x009896800000895d */ /* 0x004fea0003900000 */
[----:B------:R-:W2:Y:S02]  /*7e40*/  @!P0 SYNCS.PHASECHK.TRANS64 P0, [R0+URZ], R3 ;  /* 0x00000003000085a7 */ /* 0x000ea400080010ff */
[----:B--2---:R-:W-:Y:S05]  /*7e50*/  @!P0 BRA `(.L_x_139) ;  /* 0xfffffffc00f08947 */ /* 0x004fea000383ffff */
[----:B------:R-:W-:Y:S05]  /*7e60*/  BRA `(.L_x_140) ;  /* 0xffffffa800707947 */ /* 0x000fea000383ffff */
.L_x_43:
[----:B----4-:R-:W-:-:S07]  /*7e70*/  MOV R0, UR5 ;  /* 0x0000000500007c02 */ /* 0x010fce0008000f00 */
.L_x_141:
[----:B-1----:R1:W2:Y:S02]  /*7e80*/  SYNCS.PHASECHK.TRANS64.TRYWAIT P0, [R0+URZ], R3 ;  /* 0x00000003000075a7 */ /* 0x0022a400080011ff */
[----:B--2---:R-:W-:Y:S05]  /*7e90*/  @!P0 NANOSLEEP.SYNCS 0x989680 ;  /* 0x009896800000895d */ /* 0x004fea0003900000 */
[----:B------:R-:W2:Y:S02]  /*7ea0*/  @!P0 SYNCS.PHASECHK.TRANS64 P0, [R0+URZ], R3 ;  /* 0x00000003000085a7 */ /* 0x000ea400080010ff */
[----:B--2---:R-:W-:Y:S05]  /*7eb0*/  @!P0 BRA `(.L_x_141) ;  /* 0xfffffffc00f08947 */ /* 0x004fea000383ffff */
[----:B------:R-:W-:Y:S05]  /*7ec0*/  BRA `(.L_x_142) ;  /* 0xffffffa8007c7947 */ /* 0x000fea000383ffff */
.L_x_44:
[----:B----4-:R-:W-:-:S07]  /*7ed0*/  MOV R0, UR5 ;  /* 0x0000000500007c02 */ /* 0x010fce0008000f00 */
.L_x_143:
[----:B-1----:R1:W2:Y:S02]  /*7ee0*/  SYNCS.PHASECHK.TRANS64.TRYWAIT P0, [R0+URZ], R3 ;  /* 0x00000003000075a7 */ /* 0x0022a400080011ff */
[----:B--2---:R-:W-:Y:S05]  /*7ef0*/  @!P0 NANOSLEEP.SYNCS 0x989680 ;  /* 0x009896800000895d */ /* 0x004fea0003900000 */
[----:B------:R-:W2:Y:S02]  /*7f00*/  @!P0 SYNCS.PHASECHK.TRANS64 P0, [R0+URZ], R3 ;  /* 0x00000003000085a7 */ /* 0x000ea400080010ff */
[----:B--2---:R-:W-:Y:S05]  /*7f10*/  @!P0 BRA `(.L_x_143) ;  /* 0xfffffffc00f08947 */ /* 0x004fea000383ffff */
[----:B------:R-:W-:Y:S05]  /*7f20*/  BRA `(.L_x_144) ;  /* 0xffffffa800887947 */ /* 0x000fea000383ffff */
.L_x_45:
[----:B----4-:R-:W-:-:S07]  /*7f30*/  MOV R0, UR5 ;  /* 0x0000000500007c02 */ /* 0x010fce0008000f00 */
.L_x_145:
[----:B-1----:R1:W2:Y:S02]  /*7f40*/  SYNCS.PHASECHK.TRANS64.TRYWAIT P0, [R0+URZ], R3 ;  /* 0x00000003000075a7 */ /* 0x0022a400080011ff */
[----:B--2---:R-:W-:Y:S05]  /*7f50*/  @!P0 NANOSLEEP.SYNCS 0x989680 ;  /* 0x009896800000895d */ /* 0x004fea0003900000 */
[----:B------:R-:W2:Y:S02]  /*7f60*/  @!P0 SYNCS.PHASECHK.TRANS64 P0, [R0+URZ], R3 ;  /* 0x00000003000085a7 */ /* 0x000ea400080010ff */
[----:B--2---:R-:W-:Y:S05]  /*7f70*/  @!P0 BRA `(.L_x_145) ;  /* 0xfffffffc00f08947 */ /* 0x004fea000383ffff */
[----:B------:R-:W-:Y:S05]  /*7f80*/  BRA `(.L_x_146) ;  /* 0xffffffa800947947 */ /* 0x000fea000383ffff */
.L_x_46:
[----:B----4-:R-:W-:-:S07]  /*7f90*/  MOV R0, UR5 ;  /* 0x0000000500007c02 */ /* 0x010fce0008000f00 */
.L_x_147:
[----:B-1----:R1:W2:Y:S02]  /*7fa0*/  SYNCS.PHASECHK.TRANS64.TRYWAIT P0, [R0+URZ], R3 ;  /* 0x00000003000075a7 */ /* 0x0022a400080011ff */
[----:B--2---:R-:W-:Y:S05]  /*7fb0*/  @!P0 NANOSLEEP.SYNCS 0x989680 ;  /* 0x009896800000895d */ /* 0x004fea0003900000 */
[----:B------:R-:W2:Y:S02]  /*7fc0*/  @!P0 SYNCS.PHASECHK.TRANS64 P0, [R0+URZ], R3 ;  /* 0x00000003000085a7 */ /* 0x000ea400080010ff */
[----:B--2---:R-:W-:Y:S05]  /*7fd0*/  @!P0 BRA `(.L_x_147) ;  /* 0xfffffffc00f08947 */ /* 0x004fea000383ffff */
[----:B------:R-:W-:Y:S05]  /*7fe0*/  BRA `(.L_x_148) ;  /* 0xffffffa800a07947 */ /* 0x000fea000383ffff */
.L_x_47:
[----:B----4-:R-:W-:-:S07]  /*7ff0*/  MOV R0, UR5 ;  /* 0x0000000500007c02 */ /* 0x010fce0008000f00 */
.L_x_149:
[----:B-1----:R1:W2:Y:S02]  /*8000*/  SYNCS.PHASECHK.TRANS64.TRYWAIT P0, [R0+URZ], R3 ;  /* 0x00000003000075a7 */ /* 0x0022a400080011ff */
[----:B--2---:R-:W-:Y:S05]  /*8010*/  @!P0 NANOSLEEP.SYNCS 0x989680 ;  /* 0x009896800000895d */ /* 0x004fea0003900000 */
[----:B------:R-:W2:Y:S02]  /*8020*/  @!P0 SYNCS.PHASECHK.TRANS64 P0, [R0+URZ], R3 ;  /* 0x00000003000085a7 */ /* 0x000ea400080010ff */
[----:B--2---:R-:W-:Y:S05]  /*8030*/  @!P0 BRA `(.L_x_149) ;  /* 0xfffffffc00f08947 */ /* 0x004fea000383ffff */
[----:B------:R-:W-:Y:S05]  /*8040*/  BRA `(.L_x_150) ;  /* 0xffffffa800ac7947 */ /* 0x000fea000383ffff */
.L_x_48:
[----:B----4-:R-:W-:-:S07]  /*8050*/  MOV R0, UR5 ;  /* 0x0000000500007c02 */ /* 0x010fce0008000f00 */
.L_x_151:
[----:B-1----:R1:W2:Y:S02]  /*8060*/  SYNCS.PHASECHK.TRANS64.TRYWAIT P0, [R0+URZ], R3 ;  /* 0x00000003000075a7 */ /* 0x0022a400080011ff */
[----:B--2---:R-:W-:Y:S05]  /*8070*/  @!P0 NANOSLEEP.SYNCS 0x989680 ;  /* 0x009896800000895d */ /* 0x004fea0003900000 */
[----:B------:R-:W2:Y:S02]  /*8080*/  @!P0 SYNCS.PHASECHK.TRANS64 P0, [R0+URZ], R3 ;  /* 0x00000003000085a7 */ /* 0x000ea400080010ff */
[----:B--2---:R-:W-:Y:S05]  /*8090*/  @!P0 BRA `(.L_x_151) ;  /* 0xfffffffc00f08947 */ /* 0x004fea000383ffff */
[----:B------:R-:W-:Y:S05]  /*80a0*/  BRA `(.L_x_152) ;  /* 0xffffffa800b87947 */ /* 0x000fea000383ffff */
.L_x_49:
[----:B----4-:R-:W-:-:S07]  /*80b0*/  MOV R0, UR5 ;  /* 0x0000000500007c02 */ /* 0x010fce0008000f00 */
.L_x_153:
[----:B-1----:R1:W2:Y:S02]  /*80c0*/  SYNCS.PHASECHK.TRANS64.TRYWAIT P0, [R0+URZ], R3 ;  /* 0x00000003000075a7 */ /* 0x0022a400080011ff */
[----:B--2---:R-:W-:Y:S05]  /*80d0*/  @!P0 NANOSLEEP.SYNCS 0x989680 ;  /* 0x009896800000895d */ /* 0x004fea0003900000 */
[----:B------:R-:W2:Y:S02]  /*80e0*/  @!P0 SYNCS.PHASECHK.TRANS64 P0, [R0+URZ], R3 ;  /* 0x00000003000085a7 */ /* 0x000ea400080010ff */
[----:B--2---:R-:W-:Y:S05]  /*80f0*/  @!P0 BRA `(.L_x_153) ;  /* 0xfffffffc00f08947 */ /* 0x004fea000383ffff */
[----:B------:R-:W-:Y:S05]  /*8100*/  BRA `(.L_x_154) ;  /* 0xffffffa800c47947 */ /* 0x000fea000383ffff */
.L_x_50:
[----:B----4-:R-:W-:-:S07]  /*8110*/  MOV R0, UR5 ;  /* 0x0000000500007c02 */ /* 0x010fce0008000f00 */
.L_x_155:
[----:B-1----:R1:W2:Y:S02]  /*8120*/  SYNCS.PHASECHK.TRANS64.TRYWAIT P0, [R0+URZ], R3 ;  /* 0x00000003000075a7 */ /* 0x0022a400080011ff */
[----:B--2---:R-:W-:Y:S05]  /*8130*/  @!P0 NANOSLEEP.SYNCS 0x989680 ;  /* 0x009896800000895d */ /* 0x004fea0003900000 */
[----:B------:R-:W2:Y:S02]  /*8140*/  @!P0 SYNCS.PHASECHK.TRANS64 P0, [R0+URZ], R3 ;  /* 0x00000003000085a7 */ /* 0x000ea400080010ff */
[----:B--2---:R-:W-:Y:S05]  /*8150*/  @!P0 BRA `(.L_x_155) ;  /* 0xfffffffc00f08947 */ /* 0x004fea000383ffff */
[----:B------:R-:W-:Y:S05]  /*8160*/  BRA `(.L_x_156) ;  /* 0xffffffa800d07947 */ /* 0x000fea000383ffff */
.L_x_51:
[----:B----4-:R-:W-:-:S07]  /*8170*/  MOV R0, UR5 ;  /* 0x0000000500007c02 */ /* 0x010fce0008000f00 */
.L_x_157:
[----:B-1----:R1:W2:Y:S02]  /*8180*/  SYNCS.PHASECHK.TRANS64.TRYWAIT P0, [R0+URZ], R3 ;  /* 0x00000003000075a7 */ /* 0x0022a400080011ff */
[----:B--2---:R-:W-:Y:S05]  /*8190*/  @!P0 NANOSLEEP.SYNCS 0x989680 ;  /* 0x009896800000895d */ /* 0x004fea0003900000 */
[----:B------:R-:W2:Y:S02]  /*81a0*/  @!P0 SYNCS.PHASECHK.TRANS64 P0, [R0+URZ], R3 ;  /* 0x00000003000085a7 */ /* 0x000ea400080010ff */
[----:B--2---:R-:W-:Y:S05]  /*81b0*/  @!P0 BRA `(.L_x_157) ;  /* 0xfffffffc00f08947 */ /* 0x004fea000383ffff */
[----:B------:R-:W-:Y:S05]  /*81c0*/  BRA `(.L_x_158) ;  /* 0xffffffa800dc7947 */ /* 0x000fea000383ffff */
.L_x_52:
[----:B----4-:R-:W-:-:S07]  /*81d0*/  MOV R0, UR5 ;  /* 0x0000000500007c02 */ /* 0x010fce0008000f00 */
.L_x_159:
[----:B-1----:R1:W2:Y:S02]  /*81e0*/  SYNCS.PHASECHK.TRANS64.TRYWAIT P0, [R0+URZ], R3 ;  /* 0x00000003000075a7 */ /* 0x0022a400080011ff */
[----:B--2---:R-:W-:Y:S05]  /*81f0*/  @!P0 NANOSLEEP.SYNCS 0x989680 ;  /* 0x009896800000895d */ /* 0x004fea0003900000 */
[----:B------:R-:W2:Y:S02]  /*8200*/  @!P0 SYNCS.PHASECHK.TRANS64 P0, [R0+URZ], R3 ;  /* 0x00000003000085a7 */ /* 0x000ea400080010ff */
[----:B--2---:R-:W-:Y:S05]  /*8210*/  @!P0 BRA `(.L_x_159) ;  /* 0xfffffffc00f08947 */ /* 0x004fea000383ffff */
[----:B------:R-:W-:Y:S05]  /*8220*/  BRA `(.L_x_160) ;  /* 0xffffffa800e87947 */ /* 0x000fea000383ffff */
.L_x_53:
[----:B----4-:R-:W-:-:S07]  /*8230*/  MOV R0, UR5 ;  /* 0x0000000500007c02 */ /* 0x010fce0008000f00 */
.L_x_161:
[----:B-1----:R1:W2:Y:S02]  /*8240*/  SYNCS.PHASECHK.TRANS64.TRYWAIT P0, [R0+URZ], R3 ;  /* 0x00000003000075a7 */ /* 0x0022a400080011ff */
[----:B--2---:R-:W-:Y:S05]  /*8250*/  @!P0 NANOSLEEP.SYNCS 0x989680 ;  /* 0x009896800000895d */ /* 0x004fea0003900000 */
[----:B------:R-:W2:Y:S02]  /*8260*/  @!P0 SYNCS.PHASECHK.TRANS64 P0, [R0+URZ], R3 ;  /* 0x00000003000085a7 */ /* 0x000ea400080010ff */
[----:B--2---:R-:W-:Y:S05]  /*8270*/  @!P0 BRA `(.L_x_161) ;  /* 0xfffffffc00f08947 */ /* 0x004fea000383ffff */
[----:B------:R-:W-:Y:S05]  /*8280*/  BRA `(.L_x_162) ;  /* 0xffffffa800f47947 */ /* 0x000fea000383ffff */
.L_x_54:
[----:B----4-:R-:W-:-:S07]  /*8290*/  MOV R0, UR5 ;  /* 0x0000000500007c02 */ /* 0x010fce0008000f00 */
.L_x_163:
[----:B-1----:R1:W2:Y:S02]  /*82a0*/  SYNCS.PHASECHK.TRANS64.TRYWAIT P0, [R0+URZ], R3 ;  /* 0x00000003000075a7 */ /* 0x0022a400080011ff */
[----:B--2---:R-:W-:Y:S05]  /*82b0*/  @!P0 NANOSLEEP.SYNCS 0x989680 ;  /* 0x009896800000895d */ /* 0x004fea0003900000 */
[----:B------:R-:W2:Y:S02]  /*82c0*/  @!P0 SYNCS.PHASECHK.TRANS64 P0, [R0+URZ], R3 ;  /* 0x00000003000085a7 */ /* 0x000ea400080010ff */
[----:B--2---:R-:W-:Y:S05]  /*82d0*/  @!P0 BRA `(.L_x_163) ;  /* 0xfffffffc00f08947 */ /* 0x004fea000383ffff */
[----:B------:R-:W-:Y:S05]  /*82e0*/  BRA `(.L_x_164) ;  /* 0xffffffac00007947 */ /* 0x000fea000383ffff */
.L_x_55:
[----:B----4-:R-:W-:-:S07]  /*82f0*/  MOV R0, UR5 ;  /* 0x0000000500007c02 */ /* 0x010fce0008000f00 */
.L_x_165:
[----:B-1----:R1:W2:Y:S02]  /*8300*/  SYNCS.PHASECHK.TRANS64.TRYWAIT P0, [R0+URZ], R3 ;  /* 0x00000003000075a7 */ /* 0x0022a400080011ff */
[----:B--2---:R-:W-:Y:S05]  /*8310*/  @!P0 NANOSLEEP.SYNCS 0x989680 ;  /* 0x009896800000895d */ /* 0x004fea0003900000 */
[----:B------:R-:W2:Y:S02]  /*8320*/  @!P0 SYNCS.PHASECHK.TRANS64 P0, [R0+URZ], R3 ;  /* 0x00000003000085a7 */ /* 0x000ea400080010ff */
[----:B--2---:R-:W-:Y:S05]  /*8330*/  @!P0 BRA `(.L_x_165) ;  /* 0xfffffffc00f08947 */ /* 0x004fea000383ffff */
[----:B------:R-:W-:Y:S05]  /*8340*/  BRA `(.L_x_166) ;  /* 0xffffffac000c7947 */ /* 0x000fea000383ffff */
.L_x_56:
[----:B----4-:R-:W-:-:S07]  /*8350*/  MOV R0, UR5 ;  /* 0x0000000500007c02 */ /* 0x010fce0008000f00 */
.L_x_167:
[----:B-1----:R1:W2:Y:S02]  /*8360*/  SYNCS.PHASECHK.TRANS64.TRYWAIT P0, [R0+URZ], R3 ;  /* 0x00000003000075a7 */ /* 0x0022a400080011ff */
[----:B--2---:R-:W-:Y:S05]  /*8370*/  @!P0 NANOSLEEP.SYNCS 0x989680 ;  /* 0x009896800000895d */ /* 0x004fea0003900000 */
[----:B------:R-:W2:Y:S02]  /*8380*/  @!P0 SYNCS.PHASECHK.TRANS64 P0, [R0+URZ], R3 ;  /* 0x00000003000085a7 */ /* 0x000ea400080010ff */
[----:B--2---:R-:W-:Y:S05]  /*8390*/  @!P0 BRA `(.L_x_167) ;  /* 0xfffffffc00f08947 */ /* 0x004fea000383ffff */
[----:B------:R-:W-:Y:S05]  /*83a0*/  BRA `(.L_x_168) ;  /* 0xffffffac00187947 */ /* 0x000fea000383ffff */
.L_x_57:
[----:B----4-:R-:W-:-:S07]  /*83b0*/  MOV R0, UR5 ;  /* 0x0000000500007c02 */ /* 0x010fce0008000f00 */
.L_x_169:
[----:B-1----:R1:W2:Y:S02]  /*83c0*/  SYNCS.PHASECHK.TRANS64.TRYWAIT P0, [R0+URZ], R3 ;  /* 0x00000003000075a7 */ /* 0x0022a400080011ff */
[----:B--2---:R-:W-:Y:S05]  /*83d0*/  @!P0 NANOSLEEP.SYNCS 0x989680 ;  /* 0x009896800000895d */ /* 0x004fea0003900000 */
[----:B------:R-:W2:Y:S02]  /*83e0*/  @!P0 SYNCS.PHASECHK.TRANS64 P0, [R0+URZ], R3 ;  /* 0x00000003000085a7 */ /* 0x000ea400080010ff */
[----:B--2---:R-:W-:Y:S05]  /*83f0*/  @!P0 BRA `(.L_x_169) ;  /* 0xfffffffc00f08947 */ /* 0x004fea000383ffff */
[----:B------:R-:W-:Y:S05]  /*8400*/  BRA `(.L_x_170) ;  /* 0xffffffac00247947 */ /* 0x000fea000383ffff */
.L_x_60:
[----:B-1----:R1:W2:Y:S02]  /*8410*/  SYNCS.PHASECHK.TRANS64.TRYWAIT P0, [R0+URZ+0x1f0], R4 ;  /* 0x0001f004000075a7 */ /* 0x0022a400080011ff */
[----:B--2---:R-:W-:Y:S05]  /*8420*/  @!P0 NANOSLEEP.SYNCS 0x989680 ;  /* 0x009896800000895d */ /* 0x004fea0003900000 */
[----:B------:R-:W2:Y:S02]  /*8430*/  @!P0 SYNCS.PHASECHK.TRANS64 P0, [R0+URZ+0x1f0], R4 ;  /* 0x0001f004000085a7 */ /* 0x000ea400080010ff */
[----:B--2---:R-:W-:Y:S05]  /*8440*/  @!P0 BRA `(.L_x_60) ;  /* 0xfffffffc00f08947 */ /* 0x004fea000383ffff */
[----:B------:R-:W-:Y:S05]  /*8450*/  BRA `(.L_x_171) ;  /* 0xffffffac00807947 */ /* 0x000fea000383ffff */
.L_x_61:
[----:B------:R-:W-:-:S07]  /*8460*/  MOV R0, UR5 ;  /* 0x0000000500007c02 */ /* 0x000fce0008000f00 */
.L_x_172:
[----:B-1----:R1:W2:Y:S02]  /*8470*/  SYNCS.PHASECHK.TRANS64.TRYWAIT P0, [R0+URZ+0x1a0], R5 ;  /* 0x0001a005000075a7 */ /* 0x0022a400080011ff */
[----:B--2---:R-:W-:Y:S05]  /*8480*/  @!P0 NANOSLEEP.SYNCS 0x989680 ;  /* 0x009896800000895d */ /* 0x004fea0003900000 */
[----:B------:R-:W2:Y:S02]  /*8490*/  @!P0 SYNCS.PHASECHK.TRANS64 P0, [R0+URZ+0x1a0], R5 ;  /* 0x0001a005000085a7 */ /* 0x000ea400080010ff */
[----:B--2---:R-:W-:Y:S05]  /*84a0*/  @!P0 BRA `(.L_x_172) ;  /* 0xfffffffc00f08947 */ /* 0x004fea000383ffff */
[----:B------:R-:W-:Y:S05]  /*84b0*/  BRA `(.L_x_173) ;  /* 0xffffffac00907947 */ /* 0x000fea000383ffff */
.L_x_62:
[----:B-1----:R1:W2:Y:S02]  /*84c0*/  SYNCS.PHASECHK.TRANS64.TRYWAIT P1, [R0+URZ+0x190], R4 ;  /* 0x00019004000075a7 */ /* 0x0022a400080211ff */
[----:B--2---:R-:W-:Y:S05]  /*84d0*/  @!P1 NANOSLEEP.SYNCS 0x989680 ;  /* 0x009896800000995d */ /* 0x004fea0003900000 */
[----:B------:R-:W2:Y:S02]  /*84e0*/  @!P1 SYNCS.PHASECHK.TRANS64 P1, [R0+URZ+0x190], R4 ;  /* 0x00019004000095a7 */ /* 0x000ea400080210ff */
[----:B--2---:R-:W-:Y:S05]  /*84f0*/  @!P1 BRA `(.L_x_62) ;  /* 0xfffffffc00f09947 */ /* 0x004fea000383ffff */
[----:B------:R-:W-:Y:S05]  /*8500*/  BRA `(.L_x_174) ;  /* 0xffffffac00c07947 */ /* 0x000fea000383ffff */
.L_x_65:
[----:B------:R-:W-:-:S07]  /*8510*/  MOV R0, UR5 ;  /* 0x0000000500007c02 */ /* 0x000fce0008000f00 */
.L_x_175:
[----:B-1----:R1:W2:Y:S02]  /*8520*/  SYNCS.PHASECHK.TRANS64.TRYWAIT P0, [R0+URZ+0x1a0], R2 ;  /* 0x0001a002000075a7 */ /* 0x0022a400080011ff */
[----:B--2---:R-:W-:Y:S05]  /*8530*/  @!P0 NANOSLEEP.SYNCS 0x989680 ;  /* 0x009896800000895d */ /* 0x004fea0003900000 */
[----:B------:R-:W2:Y:S02]  /*8540*/  @!P0 SYNCS.PHASECHK.TRANS64 P0, [R0+URZ+0x1a0], R2 ;  /* 0x0001a002000085a7 */ /* 0x000ea400080010ff */
[----:B--2---:R-:W-:Y:S05]  /*8550*/  @!P0 BRA `(.L_x_175) ;  /* 0xfffffffc00f08947 */ /* 0x004fea000383ffff */
[----:B------:R-:W-:Y:S05]  /*8560*/  BRA `(.L_x_64) ;  /* 0xffffffb000147947 */ /* 0x000fea000383ffff */
.L_x_72:
[----:B-1----:R1:W2:Y:S02]  /*8570*/  SYNCS.PHASECHK.TRANS64.TRYWAIT P1, [R0+URZ+0x190], R2 ;  /* 0x00019002000075a7 */ /* 0x0022a400080211ff */
[----:B--2---:R-:W-:Y:S05]  /*8580*/  @!P1 NANOSLEEP.SYNCS 0x989680 ;  /* 0x009896800000995d */ /* 0x004fea0003900000 */
[----:B------:R-:W2:Y:S02]  /*8590*/  @!P1 SYNCS.PHASECHK.TRANS64 P1, [R0+URZ+0x190], R2 ;  /* 0x00019002000095a7 */ /* 0x000ea400080210ff */
[----:B--2---:R-:W-:Y:S05]  /*85a0*/  @!P1 BRA `(.L_x_72) ;  /* 0xfffffffc00f09947 */ /* 0x004fea000383ffff */
[----:B------:R-:W-:Y:S05]  /*85b0*/  BRA `(.L_x_176) ;  /* 0xffffffb400747947 */ /* 0x000fea000383ffff */
.L_x_73:
[----:B------:R-:W-:-:S07]  /*85c0*/  MOV R2, UR14 ;  /* 0x0000000e00027c02 */ /* 0x000fce0008000f00 */
.L_x_177:
[----:B-1----:R1:W2:Y:S02]  /*85d0*/  SYNCS.PHASECHK.TRANS64.TRYWAIT P0, [R2+URZ+0x1d0], R0 ;  /* 0x0001d000020075a7 */ /* 0x0022a400080011ff */
[----:B--2---:R-:W-:Y:S05]  /*85e0*/  @!P0 NANOSLEEP.SYNCS 0x989680 ;  /* 0x009896800000895d */ /* 0x004fea0003900000 */
[----:B------:R-:W2:Y:S02]  /*85f0*/  @!P0 SYNCS.PHASECHK.TRANS64 P0, [R2+URZ+0x1d0], R0 ;  /* 0x0001d000020085a7 */ /* 0x000ea400080010ff */
[----:B--2---:R-:W-:Y:S05]  /*8600*/  @!P0 BRA `(.L_x_177) ;  /* 0xfffffffc00f08947 */ /* 0x004fea000383ffff */
[----:B------:R-:W-:Y:S05]  /*8610*/  BRA `(.L_x_178) ;  /* 0xffffffb400c07947 */ /* 0x000fea000383ffff */
.L_x_76:
[----:B------:R-:W-:Y:S07]  /*8620*/  MOV R0, UR7 ;  /* 0x0000000700007c02 */ /* 0x000fee0008000f00 */
.L_x_179:
[----:B-1----:R1:W2:Y:S02]  /*8630*/  SYNCS.PHASECHK.TRANS64.TRYWAIT P0, [R0+URZ], R2 ;  /* 0x00000002000075a7 */ /* 0x0022a400080011ff */
[----:B--2---:R-:W-:Y:S05]  /*8640*/  @!P0 NANOSLEEP.SYNCS 0x989680 ;  /* 0x009896800000895d */ /* 0x004fea0003900000 */
[----:B------:R-:W2:Y:S02]  /*8650*/  @!P0 SYNCS.PHASECHK.TRANS64 P0, [R0+URZ], R2 ;  /* 0x00000002000085a7 */ /* 0x000ea400080010ff */
[----:B--2---:R-:W-:Y:S05]  /*8660*/  @!P0 BRA `(.L_x_179) ;  /* 0xfffffffc00f08947 */ /* 0x004fea000383ffff */
[----:B------:R-:W-:Y:S05]  /*8670*/  BRA `(.L_x_75) ;  /* 0xffffffb400dc7947 */ /* 0x000fea000383ffff */
.L_x_79:
[----:B------:R-:W-:-:S07]  /*8680*/  MOV R0, UR5 ;  /* 0x0000000500007c02 */ /* 0x000fce0008000f00 */
.L_x_180:
[----:B--2---:R2:W3:Y:S02]  /*8690*/  SYNCS.PHASECHK.TRANS64.TRYWAIT P0, [R0+URZ], R2 ;  /* 0x00000002000075a7 */ /* 0x0044e400080011ff */
[----:B---3--:R-:W-:Y:S05]  /*86a0*/  @!P0 NANOSLEEP.SYNCS 0x989680 ;  /* 0x009896800000895d */ /* 0x008fea0003900000 */
[----:B------:R-:W3:Y:S02]  /*86b0*/  @!P0 SYNCS.PHASECHK.TRANS64 P0, [R0+URZ], R2 ;  /* 0x00000002000085a7 */ /* 0x000ee400080010ff */
[----:B---3--:R-:W-:Y:S05]  /*86c0*/  @!P0 BRA `(.L_x_180) ;  /* 0xfffffffc00f08947 */ /* 0x008fea000383ffff */
[----:B------:R-:W-:Y:S05]  /*86d0*/  BRA `(.L_x_181) ;  /* 0xffffffb800907947 */ /* 0x000fea000383ffff */
.L_x_80:
[----:B------:R-:W-:-:S07]  /*86e0*/  MOV R0, UR5 ;  /* 0x0000000500007c02 */ /* 0x000fce0008000f00 */
.L_x_182:
[----:B--2---:R2:W3:Y:S02]  /*86f0*/  SYNCS.PHASECHK.TRANS64.TRYWAIT P0, [R0+URZ], R3 ;  /* 0x00000003000075a7 */ /* 0x0044e400080011ff */
[----:B---3--:R-:W-:Y:S05]  /*8700*/  @!P0 NANOSLEEP.SYNCS 0x989680 ;  /* 0x009896800000895d */ /* 0x008fea0003900000 */
[----:B------:R-:W3:Y:S02]  /*8710*/  @!P0 SYNCS.PHASECHK.TRANS64 P0, [R0+URZ], R3 ;  /* 0x00000003000085a7 */ /* 0x000ee400080010ff */
[----:B---3--:R-:W-:Y:S05]  /*8720*/  @!P0 BRA `(.L_x_182) ;  /* 0xfffffffc00f08947 */ /* 0x008fea000383ffff */
[----:B------:R-:W-:Y:S05]  /*8730*/  BRA `(.L_x_183) ;  /* 0xffffffb8009c7947 */ /* 0x000fea000383ffff */
.L_x_81:
[----:B------:R-:W-:-:S07]  /*8740*/  MOV R0, UR5 ;  /* 0x0000000500007c02 */ /* 0x000fce0008000f00 */
.L_x_184:
[----:B--2---:R2:W3:Y:S02]  /*8750*/  SYNCS.PHASECHK.TRANS64.TRYWAIT P0, [R0+URZ], R3 ;  /* 0x00000003000075a7 */ /* 0x0044e400080011ff */
[----:B---3--:R-:W-:Y:S05]  /*8760*/  @!P0 NANOSLEEP.SYNCS 0x989680 ;  /* 0x009896800000895d */ /* 0x008fea0003900000 */
[----:B------:R-:W3:Y:S02]  /*8770*/  @!P0 SYNCS.PHASECHK.TRANS64 P0, [R0+URZ], R3 ;  /* 0x00000003000085a7 */ /* 0x000ee400080010ff */
[----:B---3--:R-:W-:Y:S05]  /*8780*/  @!P0 BRA `(.L_x_184) ;  /* 0xfffffffc00f08947 */ /* 0x008fea000383ffff */
[----:B------:R-:W-:Y:S05]  /*8790*/  BRA `(.L_x_185) ;  /* 0xffffffb800a87947 */ /* 0x000fea000383ffff */
.L_x_82:
[----:B--2---:R-:W-:-:S07]  /*87a0*/  MOV R0, UR6 ;  /* 0x0000000600007c02 */ /* 0x004fce0008000f00 */
.L_x_186:
[----:B--2---:R2:W3:Y:S02]  /*87b0*/  SYNCS.PHASECHK.TRANS64.TRYWAIT P0, [R0+URZ], R2 ;  /* 0x00000002000075a7 */ /* 0x0044e400080011ff */
[----:B---3--:R-:W-:Y:S05]  /*87c0*/  @!P0 NANOSLEEP.SYNCS 0x989680 ;  /* 0x009896800000895d */ /* 0x008fea0003900000 */
[----:B------:R-:W3:Y:S02]  /*87d0*/  @!P0 SYNCS.PHASECHK.TRANS64 P0, [R0+URZ], R2 ;  /* 0x00000002000085a7 */ /* 0x000ee400080010ff */
[----:B---3--:R-:W-:Y:S05]  /*87e0*/  @!P0 BRA `(.L_x_186) ;  /* 0xfffffffc00f08947 */ /* 0x008fea000383ffff */
[----:B------:R-:W-:Y:S05]  /*87f0*/  BRA `(.L_x_187) ;  /* 0xffffffb800b47947 */ /* 0x000fea000383ffff */
.L_x_87:
[----:B--2---:R2:W3:Y:S02]  /*8800*/  SYNCS.PHASECHK.TRANS64.TRYWAIT P0, [R0+URZ+0x190], R2 ;  /* 0x00019002000075a7 */ /* 0x0044e400080011ff */
[----:B---3--:R-:W-:Y:S05]  /*8810*/  @!P0 NANOSLEEP.SYNCS 0x989680 ;  /* 0x009896800000895d */ /* 0x008fea0003900000 */
[----:B------:R-:W3:Y:S02]  /*8820*/  @!P0 SYNCS.PHASECHK.TRANS64 P0, [R0+URZ+0x190], R2 ;  /* 0x00019002000085a7 */ /* 0x000ee400080010ff */
[----:B---3--:R-:W-:Y:S05]  /*8830*/  @!P0 BRA `(.L_x_87) ;  /* 0xfffffffc00f08947 */ /* 0x008fea000383ffff */
[----:B------:R-:W-:Y:S05]  /*8840*/  BRA `(.L_x_188) ;  /* 0xffffffbc00b07947 */ /* 0x000fea000383ffff */
.L_x_90:
[----:B------:R-:W-:Y:S07]  /*8850*/  MOV R0, UR4 ;  /* 0x0000000400007c02 */ /* 0x000fee0008000f00 */
.L_x_189:
[----:B--2---:R2:W3:Y:S02]  /*8860*/  SYNCS.PHASECHK.TRANS64.TRYWAIT P0, [R0+URZ+0x188], R2 ;  /* 0x00018802000075a7 */ /* 0x0044e400080011ff */
[----:B---3--:R-:W-:Y:S05]  /*8870*/  @!P0 NANOSLEEP.SYNCS 0x989680 ;  /* 0x009896800000895d */ /* 0x008fea0003900000 */
[----:B------:R-:W3:Y:S02]  /*8880*/  @!P0 SYNCS.PHASECHK.TRANS64 P0, [R0+URZ+0x188], R2 ;  /* 0x00018802000085a7 */ /* 0x000ee400080010ff */
[----:B---3--:R-:W-:Y:S05]  /*8890*/  @!P0 BRA `(.L_x_189) ;  /* 0xfffffffc00f08947 */ /* 0x008fea000383ffff */
[----:B------:R-:W-:Y:S05]  /*88a0*/  BRA `(.L_x_89) ;  /* 0xffffffc000987947 */ /* 0x000fea000383ffff */
.L_x_93:
[----:B------:R-:W-:Y:S07]  /*88b0*/  MOV R0, UR13 ;  /* 0x0000000d00007c02 */ /* 0x000fee0008000f00 */
.L_x_190:
[----:B-1----:R1:W2:Y:S02]  /*88c0*/  SYNCS.PHASECHK.TRANS64.TRYWAIT P3, [R0+URZ+0x170], R30 ;  /* 0x0001701e000075a7 */ /* 0x0022a400080611ff */
[----:B--2---:R-:W-:Y:S05]  /*88d0*/  @!P3 NANOSLEEP.SYNCS 0x989680 ;  /* 0x009896800000b95d */ /* 0x004fea0003900000 */
[----:B------:R-:W2:Y:S02]  /*88e0*/  @!P3 SYNCS.PHASECHK.TRANS64 P3, [R0+URZ+0x170], R30 ;  /* 0x0001701e0000b5a7 */ /* 0x000ea400080610ff */
[----:B--2---:R-:W-:Y:S05]  /*88f0*/  @!P3 BRA `(.L_x_190) ;  /* 0xfffffffc00f0b947 */ /* 0x004fea000383ffff */
[----:B------:R-:W-:Y:S05]  /*8900*/  BRA `(.L_x_191) ;  /* 0xffffffc400347947 */ /* 0x000fea000383ffff */
.L_x_95:
[----:B------:R-:W-:-:S07]  /*8910*/  MOV R0, UR4 ;  /* 0x0000000400007c02 */ /* 0x000fce0008000f00 */
.L_x_192:
[----:B-1----:R1:W2:Y:S02]  /*8920*/  SYNCS.PHASECHK.TRANS64.TRYWAIT P0, [R0+URZ], R2 ;  /* 0x00000002000075a7 */ /* 0x0022a400080011ff */
[----:B--2---:R-:W-:Y:S05]  /*8930*/  @!P0 NANOSLEEP.SYNCS 0x989680 ;  /* 0x009896800000895d */ /* 0x004fea0003900000 */
[----:B------:R-:W2:Y:S02]  /*8940*/  @!P0 SYNCS.PHASECHK.TRANS64 P0, [R0+URZ], R2 ;  /* 0x00000002000085a7 */ /* 0x000ea400080010ff */
[----:B--2---:R-:W-:Y:S05]  /*8950*/  @!P0 BRA `(.L_x_192) ;  /* 0xfffffffc00f08947 */ /* 0x004fea000383ffff */
[----:B------:R-:W-:Y:S05]  /*8960*/  BRA `(.L_x_193) ;  /* 0xffffffc800387947 */ /* 0x000fea000383ffff */
.L_x_97:
[----:B--2---:R2:W4:Y:S02]  /*8970*/  SYNCS.PHASECHK.TRANS64.TRYWAIT P0, [R0+URZ+0x190], R2 ;  /* 0x00019002000075a7 */ /* 0x00452400080011ff */
[----:B----4-:R-:W-:Y:S05]  /*8980*/  @!P0 NANOSLEEP.SYNCS 0x989680 ;  /* 0x009896800000895d */ /* 0x010fea0003900000 */
[----:B------:R-:W4:Y:S02]  /*8990*/  @!P0 SYNCS.PHASECHK.TRANS64 P0, [R0+URZ+0x190], R2 ;  /* 0x00019002000085a7 */ /* 0x000f2400080010ff */
[----:B----4-:R-:W-:Y:S05]  /*89a0*/  @!P0 BRA `(.L_x_97) ;  /* 0xfffffffc00f08947 */ /* 0x010fea000383ffff */
[----:B------:R-:W-:Y:S05]  /*89b0*/  BRA `(.L_x_194) ;  /* 0xffffffcc001c7947 */ /* 0x000fea000383ffff */
.L_x_107:
[----:B-1----:R1:W2:Y:S02]  /*89c0*/  SYNCS.PHASECHK.TRANS64.TRYWAIT P0, [R0+URZ+0x160], R2 ;  /* 0x00016002000075a7 */ /* 0x0022a400080011ff */
[----:B--2---:R-:W-:Y:S05]  /*89d0*/  @!P0 NANOSLEEP.SYNCS 0x989680 ;  /* 0x009896800000895d */ /* 0x004fea0003900000 */
[----:B------:R-:W2:Y:S02]  /*89e0*/  @!P0 SYNCS.PHASECHK.TRANS64 P0, [R0+URZ+0x160], R2 ;  /* 0x00016002000085a7 */ /* 0x000ea400080010ff */
[----:B--2---:R-:W-:Y:S05]  /*89f0*/  @!P0 BRA `(.L_x_107) ;  /* 0xfffffffc00f08947 */ /* 0x004fea000383ffff */
[----:B------:R-:W-:Y:S05]  /*8a00*/  BRA `(.L_x_106) ;  /* 0xffffffd400f47947 */ /* 0x000fea000383ffff */
.L_x_109:
[----:B-1----:R1:W4:Y:S02]  /*8a10*/  SYNCS.PHASECHK.TRANS64.TRYWAIT P1, [R17+URZ+0x1b0], R3 ;  /* 0x0001b003110075a7 */ /* 0x00232400080211ff */
[----:B----4-:R-:W-:Y:S05]  /*8a20*/  @!P1 NANOSLEEP.SYNCS 0x989680 ;  /* 0x009896800000995d */ /* 0x010fea0003900000 */
[----:B------:R-:W4:Y:S02]  /*8a30*/  @!P1 SYNCS.PHASECHK.TRANS64 P1, [R17+URZ+0x1b0], R3 ;  /* 0x0001b003110095a7 */ /* 0x000f2400080210ff */
[----:B----4-:R-:W-:Y:S05]  /*8a40*/  @!P1 BRA `(.L_x_109) ;  /* 0xfffffffc00f09947 */ /* 0x010fea000383ffff */
[----:B------:R-:W-:Y:S05]  /*8a50*/  BRA `(.L_x_108) ;  /* 0xffffffd800647947 */ /* 0x000fea000383ffff */
        .weak           $__internal_0_$__cuda_sm10x_tcgen05_guardrail_trap_col_being_dealloced_not_returned_by_alloc
        .type           $__internal_0_$__cuda_sm10x_tcgen05_guardrail_trap_col_being_dealloced_not_returned_by_alloc,@function
        .size           $__internal_0_$__cuda_sm10x_tcgen05_guardrail_trap_col_being_dealloced_not_returned_by_alloc,($__internal_1_$__cuda_sm10x_tcgen05_guardrail_trap_phase_invalid_during_alloc - $__internal_0_$__cuda_sm10x_tcgen05_guardrail_trap_col_being_dealloced_not_returned_by_alloc)
$__internal_0_$__cuda_sm10x_tcgen05_guardrail_trap_col_being_dealloced_not_returned_by_alloc:
[----:B------:R-:W-:Y:S05]  /*8a60*/  BPT.TRAP 0x1 ;  /* 0x000000040000795c */ /* 0x000fea0000300000 */
[----:B------:R-:W-:-:S04]  /*8a70*/  HFMA2 R3, -RZ, RZ, 0, 0 ;  /* 0x00000000ff037431 */ /* 0x000fc800000001ff */
[----:B------:R-:W-:Y:S05]  /*8a80*/  RET.REL.NODEC R2 `(_ZN7cutlass13device_kernelINS_4gemm6kernel13GemmUniversalIN4cute5tupleIJiiiiEEENS1_10collective13CollectiveMmaINS1_35MainloopSm100TmaUmmaWarpSpecializedILi22ELi2ELi4ENS5_IJNS4_1CILi1EEESB_SB_EEEEENS5_IJNSA_ILi64EEENSA_ILi80EEENSA_ILi32EEEEEENS_10bfloat16_tENS5_IJlSB_lEEESI_SJ_NS4_8TiledMMAINS4_8MMA_AtomIJNS4_20SM100_MMA_F16BF16_SSISI_SI_fLi64ELi80ELNS4_4UMMA5MajorE0ELSO_0ELNSN_7ScaleInE0ELSP_0EEEEEENS4_6LayoutISC_NS5_IJNSA_ILi0EEEST_ST_EEEEENS5_IJNS4_10UnderscoreESW_SW_EEEEENS4_13SM90_TMA_LOADENS4_14ComposedLayoutINS4_7SwizzleILi2ELi4ELi3EEENS4_18smem_ptr_flag_bitsILi16EEENSS_INS5_IJNSA_ILi8EEESG_EEENS5_IJSG_SB_EEEEEEEvNS4_8identityESZ_S19_vS1A_EENS_8epilogue10collective18CollectiveEpilogueINS1C_23Sm100TmaWarpSpecializedILi2ELi1ELi40ELb1ELb0EEEJSH_NS5_IJNSS_ISE_SB_EENSS_ISF_SB_EEEEESI_SJ_SI_SJ_NS1C_6fusion15FusionCallbacksIS1G_NS1K_17LinearCombinationISI_fSI_fLNS_15FloatRoundStyleE2EEESH_S1J_JEEENS4_5SM1004TMEM4LOAD26SM100_TMEM_LOAD_16dp256b2xESZ_NS10_INS11_ILi1ELi4ELi3EEES14_NSS_INS5_IJS15_NSA_ILi16EEEEEENS5_IJS1V_SB_EEEEEEENS4_17SM75_U32x4_LDSM_NENS4_14SM90_TMA_STOREES1Z_NS4_17SM90_U32x4_STSM_NENS4_39AutoVectorizingCopyWithAssumedAlignmentILi128EEEEEEvvEEEEvNT_6ParamsE) ;  /* 0xffffff74025c7950 */ /* 0x000fea0003c3ffff */
        .weak           $__internal_1_$__cuda_sm10x_tcgen05_guardrail_trap_phase_invalid_during_alloc
        .type           $__internal_1_$__cuda_sm10x_tcgen05_guardrail_trap_phase_invalid_during_alloc,@function
        .size           $__internal_1_$__cuda_sm10x_tcgen05_guardrail_trap_phase_invalid_during_alloc,($__internal_2_$__cuda_sm10x_tcgen05_guardrail_trap_unallocated_columns_being_dealloced - $__internal_1_$__cuda_sm10x_tcgen05_guardrail_trap_phase_invalid_during_alloc)
$__internal_1_$__cuda_sm10x_tcgen05_guardrail_trap_phase_invalid_during_alloc:
[----:B------:R-:W-:Y:S05]  /*8a90*/  BPT.TRAP 0x1 ;  /* 0x000000040000795c */ /* 0x000fea0000300000 */
[----:B------:R-:W-:-:S04]  /*8aa0*/  MOV R3, 0x0 ;  /* 0x0000000000037802 */ /* 0x000fc80000000f00 */
[----:B------:R-:W-:Y:S05]  /*8ab0*/  RET.REL.NODEC R2 `(_ZN7cutlass13device_kernelINS_4gemm6kernel13GemmUniversalIN4cute5tupleIJiiiiEEENS1_10collective13CollectiveMmaINS1_35MainloopSm100TmaUmmaWarpSpecializedILi22ELi2ELi4ENS5_IJNS4_1CILi1EEESB_SB_EEEEENS5_IJNSA_ILi64EEENSA_ILi80EEENSA_ILi32EEEEEENS_10bfloat16_tENS5_IJlSB_lEEESI_SJ_NS4_8TiledMMAINS4_8MMA_AtomIJNS4_20SM100_MMA_F16BF16_SSISI_SI_fLi64ELi80ELNS4_4UMMA5MajorE0ELSO_0ELNSN_7ScaleInE0ELSP_0EEEEEENS4_6LayoutISC_NS5_IJNSA_ILi0EEEST_ST_EEEEENS5_IJNS4_10UnderscoreESW_SW_EEEEENS4_13SM90_TMA_LOADENS4_14ComposedLayoutINS4_7SwizzleILi2ELi4ELi3EEENS4_18smem_ptr_flag_bitsILi16EEENSS_INS5_IJNSA_ILi8EEESG_EEENS5_IJSG_SB_EEEEEEEvNS4_8identityESZ_S19_vS1A_EENS_8epilogue10collective18CollectiveEpilogueINS1C_23Sm100TmaWarpSpecializedILi2ELi1ELi40ELb1ELb0EEEJSH_NS5_IJNSS_ISE_SB_EENSS_ISF_SB_EEEEESI_SJ_SI_SJ_NS1C_6fusion15FusionCallbacksIS1G_NS1K_17LinearCombinationISI_fSI_fLNS_15FloatRoundStyleE2EEESH_S1J_JEEENS4_5SM1004TMEM4LOAD26SM100_TMEM_LOAD_16dp256b2xESZ_NS10_INS11_ILi1ELi4ELi3EEES14_NSS_INS5_IJS15_NSA_ILi16EEEEEENS5_IJS1V_SB_EEEEEEENS4_17SM75_U32x4_LDSM_NENS4_14SM90_TMA_STOREES1Z_NS4_17SM90_U32x4_STSM_NENS4_39AutoVectorizingCopyWithAssumedAlignmentILi128EEEEEEvvEEEEvNT_6ParamsE) ;  /* 0xffffff7402507950 */ /* 0x000fea0003c3ffff */
        .weak           $__internal_2_$__cuda_sm10x_tcgen05_guardrail_trap_unallocated_columns_being_dealloced
        .type           $__internal_2_$__cuda_sm10x_tcgen05_guardrail_trap_unallocated_columns_being_dealloced,@function
        .size           $__internal_2_$__cuda_sm10x_tcgen05_guardrail_trap_unallocated_columns_being_dealloced,(.L_x_196 - $__internal_2_$__cuda_sm10x_tcgen05_guardrail_trap_unallocated_columns_being_dealloced)
$__internal_2_$__cuda_sm10x_tcgen05_guardrail_trap_unallocated_columns_being_dealloced:
[----:B------:R-:W-:Y:S05]  /*8ac0*/  BPT.TRAP 0x1 ;  /* 0x000000040000795c */ /* 0x000fea0000300000 */
[----:B------:R-:W-:-:S04]  /*8ad0*/  HFMA2 R3, -RZ, RZ, 0, 0 ;  /* 0x00000000ff037431 */ /* 0x000fc800000001ff */
[----:B------:R-:W-:Y:S05]  /*8ae0*/  RET.REL.NODEC R2 `(_ZN7cutlass13device_kernelINS_4gemm6kernel13GemmUniversalIN4cute5tupleIJiiiiEEENS1_10collective13CollectiveMmaINS1_35MainloopSm100TmaUmmaWarpSpecializedILi22ELi2ELi4ENS5_IJNS4_1CILi1EEESB_SB_EEEEENS5_IJNSA_ILi64EEENSA_ILi80EEENSA_ILi32EEEEEENS_10bfloat16_tENS5_IJlSB_lEEESI_SJ_NS4_8TiledMMAINS4_8MMA_AtomIJNS4_20SM100_MMA_F16BF16_SSISI_SI_fLi64ELi80ELNS4_4UMMA5MajorE0ELSO_0ELNSN_7ScaleInE0ELSP_0EEEEEENS4_6LayoutISC_NS5_IJNSA_ILi0EEEST_ST_EEEEENS5_IJNS4_10UnderscoreESW_SW_EEEEENS4_13SM90_TMA_LOADENS4_14ComposedLayoutINS4_7SwizzleILi2ELi4ELi3EEENS4_18smem_ptr_flag_bitsILi16EEENSS_INS5_IJNSA_ILi8EEESG_EEENS5_IJSG_SB_EEEEEEEvNS4_8identityESZ_S19_vS1A_EENS_8epilogue10collective18CollectiveEpilogueINS1C_23Sm100TmaWarpSpecializedILi2ELi1ELi40ELb1ELb0EEEJSH_NS5_IJNSS_ISE_SB_EENSS_ISF_SB_EEEEESI_SJ_SI_SJ_NS1C_6fusion15FusionCallbacksIS1G_NS1K_17LinearCombinationISI_fSI_fLNS_15FloatRoundStyleE2EEESH_S1J_JEEENS4_5SM1004TMEM4LOAD26SM100_TMEM_LOAD_16dp256b2xESZ_NS10_INS11_ILi1ELi4ELi3EEES14_NSS_INS5_IJS15_NSA_ILi16EEEEEENS5_IJS1V_SB_EEEEEEENS4_17SM75_U32x4_LDSM_NENS4_14SM90_TMA_STOREES1Z_NS4_17SM90_U32x4_STSM_NENS4_39AutoVectorizingCopyWithAssumedAlignmentILi128EEEEEEvvEEEEvNT_6ParamsE) ;  /* 0xffffff7402447950 */ /* 0x000fea0003c3ffff */
.L_x_195:
[----:B------:R-:W-:-:S00]  /*8af0*/  BRA `(.L_x_195) ;  /* 0xfffffffc00fc7947 */ /* 0x000fc0000383ffff */
[----:B------:R-:W-:-:S00]  /*8b00*/  NOP ;  /* 0x0000000000007918 */ /* 0x000fc00000000000 */
[----:B------:R-:W-:-:S00]  /*8b10*/  NOP ;  /* 0x0000000000007918 */ /* 0x000fc00000000000 */
[----:B------:R-:W-:-:S00]  /*8b20*/  NOP ;  /* 0x0000000000007918 */ /* 0x000fc00000000000 */
[----:B------:R-:W-:-:S00]  /*8b30*/  NOP ;  /* 0x0000000000007918 */ /* 0x000fc00000000000 */
[----:B------:R-:W-:-:S00]  /*8b40*/  NOP ;  /* 0x0000000000007918 */ /* 0x000fc00000000000 */
[----:B------:R-:W-:-:S00]  /*8b50*/  NOP ;  /* 0x0000000000007918 */ /* 0x000fc00000000000 */
[----:B------:R-:W-:-:S00]  /*8b60*/  NOP ;  /* 0x0000000000007918 */ /* 0x000fc00000000000 */
[----:B------:R-:W-:-:S00]  /*8b70*/  NOP ;  /* 0x0000000000007918 */ /* 0x000fc00000000000 */
.L_x_196:


//--------------------- .nv.global.init           --------------------------
	.section	.nv.global.init,"aw",@progbits
.nv.global.init:
	.type		$str$27,@object
	.size		$str$27,($str$28 - $str$27)
$str$27:
        /*0000*/ 	.byte	0x28, 0x61, 0x64, 0x64, 0x72, 0x65, 0x73, 0x73, 0x20, 0x26, 0x20, 0x6d, 0x61, 0x73, 0x6b, 0x29
        /*0010*/ 	.byte	0x20, 0x3d, 0x3d, 0x20, 0x30, 0x00
	.type		$str$28,@object
	.size		$str$28,($str$26 - $str$28)
$str$28:
        /*0016*/ 	.byte	0x2f, 0x74, 0x6d, 0x70, 0x2f, 0x63, 0x75, 0x74, 0x6c, 0x61, 0x73, 0x73, 0x5f, 0x73, 0x77, 0x65
        /*0026*/ 	.byte	0x65, 0x70, 0x5f, 0x73, 0x72, 0x63, 0x2f, 0x69, 0x6e, 0x63, 0x6c, 0x75, 0x64, 0x65, 0x2f, 0x63
        /*0036*/ 	.byte	0x75, 0x74, 0x65, 0x2f, 0x70, 0x6f, 0x69, 0x6e, 0x74, 0x65, 0x72, 0x5f, 0x66, 0x6c, 0x61, 0x67
        /*0046*/ 	.byte	0x67, 0x65, 0x64, 0x2e, 0x68, 0x70, 0x70, 0x00
	.type		$str$26,@object
	.size		$str$26,($str$25 - $str$26)
$str$26:
        /*004e*/ 	.byte	0x2f, 0x74, 0x6d, 0x70, 0x2f, 0x63, 0x75, 0x74, 0x6c, 0x61, 0x73, 0x73, 0x5f, 0x73, 0x77, 0x65
        /*005e*/ 	.byte	0x65, 0x70, 0x5f, 0x73, 0x72, 0x63, 0x2f, 0x69, 0x6e, 0x63, 0x6c, 0x75, 0x64, 0x65, 0x2f, 0x63
        /*006e*/ 	.byte	0x75, 0x74, 0x65, 0x2f, 0x61, 0x74, 0x6f, 0x6d, 0x2f, 0x63, 0x6f, 0x70, 0x79, 0x5f, 0x74, 0x72
        /*007e*/ 	.byte	0x61, 0x69, 0x74, 0x73, 0x5f, 0x73, 0x6d, 0x31, 0x30, 0x30, 0x2e, 0x68, 0x70, 0x70, 0x00
	.type		$str$25,@object
	.size		$str$25,(__unnamed_1 - $str$25)
$str$25:
        /*008d*/ 	.byte	0x28, 0x28, 0x75, 0x69, 0x6e, 0x74, 0x33, 0x32, 0x5f, 0x74, 0x28, 0x74, 0x68, 0x72, 0x65, 0x61
        /*009d*/ 	.byte	0x64, 0x49, 0x64, 0x78, 0x2e, 0x78, 0x29, 0x20, 0x2f, 0x20, 0x33, 0x32, 0x29, 0x20, 0x25, 0x20
        /*00ad*/ 	.byte	0x34, 0x29, 0x20, 0x3d, 0x3d, 0x20, 0x28, 0x28, 0x28, 0x74, 0x6d, 0x65, 0x6d, 0x5f, 0x61, 0x64
        /*00bd*/ 	.byte	0x64, 0x72, 0x20, 0x3e, 0x3e, 0x20, 0x31, 0x36, 0x29, 0x20, 0x2f, 0x20, 0x33, 0x32, 0x29, 0x20
        /*00cd*/ 	.byte	0x25, 0x20, 0x34, 0x29, 0x00
	.type		__unnamed_1,@object
	.size		__unnamed_1,(__unnamed_2 - __unnamed_1)
__unnamed_1:
        /*00d2*/ 	.byte	0x61, 0x75, 0x74, 0x6f, 0x20, 0x63, 0x75, 0x74, 0x65, 0x3a, 0x3a, 0x61, 0x73, 0x5f, 0x70, 0x6f
        /* <DEDUP_REMOVED lines=24> */
        /*0262*/ 	.byte	0x43, 0x3c, 0x35, 0x31, 0x32, 0x30, 0x3e, 0x3e, 0x3e, 0x3e, 0x5d, 0x00
	.type		__unnamed_2,@object
	.size		__unnamed_2,(.L_2 - __unnamed_2)
__unnamed_2:
        /* <DEDUP_REMOVED lines=42> */
        /*050e*/ 	.byte	0x3e, 0x5d, 0x00
.L_2:


//--------------------- .nv.shared._ZN7cutlass13device_kernelINS_4gemm6kernel13GemmUniversalIN4cute5tupleIJiiiiEEENS1_10collective13CollectiveMmaINS1_35MainloopSm100TmaUmmaWarpSpecializedILi22ELi2ELi4ENS5_IJNS4_1CILi1EEESB_SB_EEEEENS5_IJNSA_ILi64EEENSA_ILi80EEENSA_ILi32EEEEEENS_10bfloat16_tENS5_IJlSB_lEEESI_SJ_NS4_8TiledMMAINS4_8MMA_AtomIJNS4_20SM100_MMA_F16BF16_SSISI_SI_fLi64ELi80ELNS4_4UMMA5MajorE0ELSO_0ELNSN_7ScaleInE0ELSP_0EEEEEENS4_6LayoutISC_NS5_IJNSA_ILi0EEEST_ST_EEEEENS5_IJNS4_10UnderscoreESW_SW_EEEEENS4_13SM90_TMA_LOADENS4_14ComposedLayoutINS4_7SwizzleILi2ELi4ELi3EEENS4_18smem_ptr_flag_bitsILi16EEENSS_INS5_IJNSA_ILi8EEESG_EEENS5_IJSG_SB_EEEEEEEvNS4_8identityESZ_S19_vS1A_EENS_8epilogue10collective18CollectiveEpilogueINS1C_23Sm100TmaWarpSpecializedILi2ELi1ELi40ELb1ELb0EEEJSH_NS5_IJNSS_ISE_SB_EENSS_ISF_SB_EEEEESI_SJ_SI_SJ_NS1C_6fusion15FusionCallbacksIS1G_NS1K_17LinearCombinationISI_fSI_fLNS_15FloatRoundStyleE2EEESH_S1J_JEEENS4_5SM1004TMEM4LOAD26SM100_TMEM_LOAD_16dp256b2xESZ_NS10_INS11_ILi1ELi4ELi3EEES14_NSS_INS5_IJS15_NSA_ILi16EEEEEENS5_IJS1V_SB_EEEEEEENS4_17SM75_U32x4_LDSM_NENS4_14SM90_TMA_STOREES1Z_NS4_17SM90_U32x4_STSM_NENS4_39AutoVectorizingCopyWithAssumedAlignmentILi128EEEEEEvvEEEEvNT_6ParamsE --------------------------
	.section	.nv.shared._ZN7cutlass13device_kernelINS_4gemm6kernel13GemmUniversalIN4cute5tupleIJiiiiEEENS1_10collective13CollectiveMmaINS1_35MainloopSm100TmaUmmaWarpSpecializedILi22ELi2ELi4ENS5_IJNS4_1CILi1EEESB_SB_EEEEENS5_IJNSA_ILi64EEENSA_ILi80EEENSA_ILi32EEEEEENS_10bfloat16_tENS5_IJlSB_lEEESI_SJ_NS4_8TiledMMAINS4_8MMA_AtomIJNS4_20SM100_MMA_F16BF16_SSISI_SI_fLi64ELi80ELNS4_4UMMA5MajorE0ELSO_0ELNSN_7ScaleInE0ELSP_0EEEEEENS4_6LayoutISC_NS5_IJNSA_ILi0EEEST_ST_EEEEENS5_IJNS4_10UnderscoreESW_SW_EEEEENS4_13SM90_TMA_LOADENS4_14ComposedLayoutINS4_7SwizzleILi2ELi4ELi3EEENS4_18smem_ptr_flag_bitsILi16EEENSS_INS5_IJNSA_ILi8EEESG_EEENS5_IJSG_SB_EEEEEEEvNS4_8identityESZ_S19_vS1A_EENS_8epilogue10collective18CollectiveEpilogueINS1C_23Sm100TmaWarpSpecializedILi2ELi1ELi40ELb1ELb0EEEJSH_NS5_IJNSS_ISE_SB_EENSS_ISF_SB_EEEEESI_SJ_SI_SJ_NS1C_6fusion15FusionCallbacksIS1G_NS1K_17LinearCombinationISI_fSI_fLNS_15FloatRoundStyleE2EEESH_S1J_JEEENS4_5SM1004TMEM4LOAD26SM100_TMEM_LOAD_16dp256b2xESZ_NS10_INS11_ILi1ELi4ELi3EEES14_NSS_INS5_IJS15_NSA_ILi16EEEEEENS5_IJS1V_SB_EEEEEEENS4_17SM75_U32x4_LDSM_NENS4_14SM90_TMA_STOREES1Z_NS4_17SM90_U32x4_STSM_NENS4_39AutoVectorizingCopyWithAssumedAlignmentILi128EEEEEEvvEEEEvNT_6ParamsE,"aw",@nobits
	.sectionflags	@""
	.align	16
	.zero		1024


//--------------------- .nv.shared.reserved.0     --------------------------
	.section	.nv.shared.reserved.0,"aw",@nobits
	.weak		__nv_reservedSMEM_offset_0_alias
	.size		__nv_reservedSMEM_offset_0_alias, 0, 64
	.other		__nv_reservedSMEM_offset_0_alias,@"STO_CUDA_RESERVED_SHARED STV_DEFAULT"
__nv_reservedSMEM_offset_0_alias:
	.zero		0
.nv.shared.reserved.0:
	.zero		64
	.weak		__nv_reservedSMEM_tcgen05_partition
	.type		__nv_reservedSMEM_tcgen05_partition,@object
	.size		__nv_reservedSMEM_tcgen05_partition,(.L_0 - __nv_reservedSMEM_tcgen05_partition)
__nv_reservedSMEM_tcgen05_partition:
	.zero		32
.L_0:


//--------------------- .nv.global                --------------------------
	.section	.nv.global,"aw",@nobits
.nv.global:
	.type		_ZN40_INTERNAL_02dafe16_4_k_cu_e3adc053_141034cute1_E,@object
	.size		_ZN40_INTERNAL_02dafe16_4_k_cu_e3adc053_141034cute1_E,(_ZN40_INTERNAL_02dafe16_4_k_cu_e3adc053_141034cuda3std3__45__cpo6cbeginE - _ZN40_INTERNAL_02dafe16_4_k_cu_e3adc053_141034cute1_E)
_ZN40_INTERNAL_02dafe16_4_k_cu_e3adc053_141034cute1_E:
	.zero		1
	.type		_ZN40_INTERNAL_02dafe16_4_k_cu_e3adc053_141034cuda3std3__45__cpo6cbeginE,@object
	.size		_ZN40_INTERNAL_02dafe16_4_k_cu_e3adc053_141034cuda3std3__45__cpo6cbeginE,(_ZN40_INTERNAL_02dafe16_4_k_cu_e3adc053_141034cuda3std3__48in_placeE - _ZN40_INTERNAL_02dafe16_4_k_cu_e3adc053_141034cuda3std3__45__cpo6cbeginE)
_ZN40_INTERNAL_02dafe16_4_k_cu_e3adc053_141034cuda3std3__45__cpo6cbeginE:
	.zero		1
	.type		_ZN40_INTERNAL_02dafe16_4_k_cu_e3adc053_141034cuda3std3__48in_placeE,@object
	.size		_ZN40_INTERNAL_02dafe16_4_k_cu_e3adc053_141034cuda3std3__48in_placeE,(_ZN40_INTERNAL_02dafe16_4_k_cu_e3adc053_141034cuda3std6ranges3__45__cpo9iter_moveE - _ZN40_INTERNAL_02dafe16_4_k_cu_e3adc053_141034cuda3std3__48in_placeE)
_ZN40_INTERNAL_02dafe16_4_k_cu_e3adc053_141034cuda3std3__48in_placeE:
	.zero		1
	.type		_ZN40_INTERNAL_02dafe16_4_k_cu_e3adc053_141034cuda3std6ranges3__45__cpo9iter_moveE,@object
	.size		_ZN40_INTERNAL_02dafe16_4_k_cu_e3adc053_141034cuda3std6ranges3__45__cpo9iter_moveE,(_ZN40_INTERNAL_02dafe16_4_k_cu_e3adc053_141034cuda3std3__45__cpo5beginE - _ZN40_INTERNAL_02dafe16_4_k_cu_e3adc053_141034cuda3std6ranges3__45__cpo9iter_moveE)
_ZN40_INTERNAL_02dafe16_4_k_cu_e3adc053_141034cuda3std6ranges3__45__cpo9iter_moveE:
	.zero		1
	.type		_ZN40_INTERNAL_02dafe16_4_k_cu_e3adc053_141034cuda3std3__45__cpo5beginE,@object
	.size		_ZN40_INTERNAL_02dafe16_4_k_cu_e3adc053_141034cuda3std3__45__cpo5beginE,(_ZN40_INTERNAL_02dafe16_4_k_cu_e3adc053_141034cuda3std3__442_GLOBAL__N__02dafe16_4_k_cu_e3adc053_141036ignoreE - _ZN40_INTERNAL_02dafe16_4_k_cu_e3adc053_141034cuda3std3__45__cpo5beginE)
_ZN40_INTERNAL_02dafe16_4_k_cu_e3adc053_141034cuda3std3__45__cpo5beginE:
	.zero		1
	.type		_ZN40_INTERNAL_02dafe16_4_k_cu_e3adc053_141034cuda3std3__442_GLOBAL__N__02dafe16_4_k_cu_e3adc053_141036ignoreE,@object
	.size		_ZN40_INTERNAL_02dafe16_4_k_cu_e3adc053_141034cuda3std3__442_GLOBAL__N__02dafe16_4_k_cu_e3adc053_141036ignoreE,(_ZN40_INTERNAL_02dafe16_4_k_cu_e3adc053_141034cute7productE - _ZN40_INTERNAL_02dafe16_4_k_cu_e3adc053_141034cuda3std3__442_GLOBAL__N__02dafe16_4_k_cu_e3adc053_141036ignoreE)
_ZN40_INTERNAL_02dafe16_4_k_cu_e3adc053_141034cuda3std3__442_GLOBAL__N__02dafe16_4_k_cu_e3adc053_141036ignoreE:
	.zero		1
	.type		_ZN40_INTERNAL_02dafe16_4_k_cu_e3adc053_141034cute7productE,@object
	.size		_ZN40_INTERNAL_02dafe16_4_k_cu_e3adc053_141034cute7productE,(_ZN40_INTERNAL_02dafe16_4_k_cu_e3adc053_141034cuda3std3__45__cpo3endE - _ZN40_INTERNAL_02dafe16_4_k_cu_e3adc053_141034cute7productE)
_ZN40_INTERNAL_02dafe16_4_k_cu_e3adc053_141034cute7productE:
	.zero		1
	.type		_ZN40_INTERNAL_02dafe16_4_k_cu_e3adc053_141034cuda3std3__45__cpo3endE,@object
	.size		_ZN40_INTERNAL_02dafe16_4_k_cu_e3adc053_141034cuda3std3__45__cpo3endE,(_ZN40_INTERNAL_02dafe16_4_k_cu_e3adc053_141034cuda3std3__419piecewise_constructE - _ZN40_INTERNAL_02dafe16_4_k_cu_e3adc053_141034cuda3std3__45__cpo3endE)
_ZN40_INTERNAL_02dafe16_4_k_cu_e3adc053_141034cuda3std3__45__cpo3endE:
	.zero		1
	.type		_ZN40_INTERNAL_02dafe16_4_k_cu_e3adc053_141034cuda3std3__419piecewise_constructE,@object
	.size		_ZN40_INTERNAL_02dafe16_4_k_cu_e3adc053_141034cuda3std3__419piecewise_constructE,(_ZN40_INTERNAL_02dafe16_4_k_cu_e3adc053_141034cuda3std3__45__cpo4cendE - _ZN40_INTERNAL_02dafe16_4_k_cu_e3adc053_141034cuda3std3__419piecewise_constructE)
_ZN40_INTERNAL_02dafe16_4_k_cu_e3adc053_141034cuda3std3__419piecewise_constructE:
	.zero		1
	.type		_ZN40_INTERNAL_02dafe16_4_k_cu_e3adc053_141034cuda3std3__45__cpo4cendE,@object
	.size		_ZN40_INTERNAL_02dafe16_4_k_cu_e3adc053_141034cuda3std3__45__cpo4cendE,(_ZN40_INTERNAL_02dafe16_4_k_cu_e3adc053_141034cuda3std6ranges3__45__cpo4swapE - _ZN40_INTERNAL_02dafe16_4_k_cu_e3adc053_141034cuda3std3__45__cpo4cendE)
_ZN40_INTERNAL_02dafe16_4_k_cu_e3adc053_141034cuda3std3__45__cpo4cendE:
	.zero		1
	.type		_ZN40_INTERNAL_02dafe16_4_k_cu_e3adc053_141034cuda3std6ranges3__45__cpo4swapE,@object
	.size		_ZN40_INTERNAL_02dafe16_4_k_cu_e3adc053_141034cuda3std6ranges3__45__cpo4swapE,(.L_10 - _ZN40_INTERNAL_02dafe16_4_k_cu_e3adc053_141034cuda3std6ranges3__45__cpo4swapE)
_ZN40_INTERNAL_02dafe16_4_k_cu_e3adc053_141034cuda3std6ranges3__45__cpo4swapE:
	.zero		1
.L_10:


//--------------------- .nv.constant0._ZN7cutlass13device_kernelINS_4gemm6kernel13GemmUniversalIN4cute5tupleIJiiiiEEENS1_10collective13CollectiveMmaINS1_35MainloopSm100TmaUmmaWarpSpecializedILi22ELi2ELi4ENS5_IJNS4_1CILi1EEESB_SB_EEEEENS5_IJNSA_ILi64EEENSA_ILi80EEENSA_ILi32EEEEEENS_10bfloat16_tENS5_IJlSB_lEEESI_SJ_NS4_8TiledMMAINS4_8MMA_AtomIJNS4_20SM100_MMA_F16BF16_SSISI_SI_fLi64ELi80ELNS4_4UMMA5MajorE0ELSO_0ELNSN_7ScaleInE0ELSP_0EEEEEENS4_6LayoutISC_NS5_IJNSA_ILi0EEEST_ST_EEEEENS5_IJNS4_10UnderscoreESW_SW_EEEEENS4_13SM90_TMA_LOADENS4_14ComposedLayoutINS4_7SwizzleILi2ELi4ELi3EEENS4_18smem_ptr_flag_bitsILi16EEENSS_INS5_IJNSA_ILi8EEESG_EEENS5_IJSG_SB_EEEEEEEvNS4_8identityESZ_S19_vS1A_EENS_8epilogue10collective18CollectiveEpilogueINS1C_23Sm100TmaWarpSpecializedILi2ELi1ELi40ELb1ELb0EEEJSH_NS5_IJNSS_ISE_SB_EENSS_ISF_SB_EEEEESI_SJ_SI_SJ_NS1C_6fusion15FusionCallbacksIS1G_NS1K_17LinearCombinationISI_fSI_fLNS_15FloatRoundStyleE2EEESH_S1J_JEEENS4_5SM1004TMEM4LOAD26SM100_TMEM_LOAD_16dp256b2xESZ_NS10_INS11_ILi1ELi4ELi3EEES14_NSS_INS5_IJS15_NSA_ILi16EEEEEENS5_IJS1V_SB_EEEEEEENS4_17SM75_U32x4_LDSM_NENS4_14SM90_TMA_STOREES1Z_NS4_17SM90_U32x4_STSM_NENS4_39AutoVectorizingCopyWithAssumedAlignmentILi128EEEEEEvvEEEEvNT_6ParamsE --------------------------
	.section	.nv.constant0._ZN7cutlass13device_kernelINS_4gemm6kernel13GemmUniversalIN4cute5tupleIJiiiiEEENS1_10collective13CollectiveMmaINS1_35MainloopSm100TmaUmmaWarpSpecializedILi22ELi2ELi4ENS5_IJNS4_1CILi1EEESB_SB_EEEEENS5_IJNSA_ILi64EEENSA_ILi80EEENSA_ILi32EEEEEENS_10bfloat16_tENS5_IJlSB_lEEESI_SJ_NS4_8TiledMMAINS4_8MMA_AtomIJNS4_20SM100_MMA_F16BF16_SSISI_SI_fLi64ELi80ELNS4_4UMMA5MajorE0ELSO_0ELNSN_7ScaleInE0ELSP_0EEEEEENS4_6LayoutISC_NS5_IJNSA_ILi0EEEST_ST_EEEEENS5_IJNS4_10UnderscoreESW_SW_EEEEENS4_13SM90_TMA_LOADENS4_14ComposedLayoutINS4_7SwizzleILi2ELi4ELi3EEENS4_18smem_ptr_flag_bitsILi16EEENSS_INS5_IJNSA_ILi8EEESG_EEENS5_IJSG_SB_EEEEEEEvNS4_8identityESZ_S19_vS1A_EENS_8epilogue10collective18CollectiveEpilogueINS1C_23Sm100TmaWarpSpecializedILi2ELi1ELi40ELb1ELb0EEEJSH_NS5_IJNSS_ISE_SB_EENSS_ISF_SB_EEEEESI_SJ_SI_SJ_NS1C_6fusion15FusionCallbacksIS1G_NS1K_17LinearCombinationISI_fSI_fLNS_15FloatRoundStyleE2EEESH_S1J_JEEENS4_5SM1004TMEM4LOAD26SM100_TMEM_LOAD_16dp256b2xESZ_NS10_INS11_ILi1ELi4ELi3EEES14_NSS_INS5_IJS15_NSA_ILi16EEEEEENS5_IJS1V_SB_EEEEEEENS4_17SM75_U32x4_LDSM_NENS4_14SM90_TMA_STOREES1Z_NS4_17SM90_U32x4_STSM_NENS4_39AutoVectorizingCopyWithAssumedAlignmentILi128EEEEEEvvEEEEvNT_6ParamsE,"a",@progbits
	.sectionflags	@""
	.align	4
.nv.constant0._ZN7cutlass13device_kernelINS_4gemm6kernel13GemmUniversalIN4cute5tupleIJiiiiEEENS1_10collective13CollectiveMmaINS1_35MainloopSm100TmaUmmaWarpSpecializedILi22ELi2ELi4ENS5_IJNS4_1CILi1EEESB_SB_EEEEENS5_IJNSA_ILi64EEENSA_ILi80EEENSA_ILi32EEEEEENS_10bfloat16_tENS5_IJlSB_lEEESI_SJ_NS4_8TiledMMAINS4_8MMA_AtomIJNS4_20SM100_MMA_F16BF16_SSISI_SI_fLi64ELi80ELNS4_4UMMA5MajorE0ELSO_0ELNSN_7ScaleInE0ELSP_0EEEEEENS4_6LayoutISC_NS5_IJNSA_ILi0EEEST_ST_EEEEENS5_IJNS4_10UnderscoreESW_SW_EEEEENS4_13SM90_TMA_LOADENS4_14ComposedLayoutINS4_7SwizzleILi2ELi4ELi3EEENS4_18smem_ptr_flag_bitsILi16EEENSS_INS5_IJNSA_ILi8EEESG_EEENS5_IJSG_SB_EEEEEEEvNS4_8identityESZ_S19_vS1A_EENS_8epilogue10collective18CollectiveEpilogueINS1C_23Sm100TmaWarpSpecializedILi2ELi1ELi40ELb1ELb0EEEJSH_NS5_IJNSS_ISE_SB_EENSS_ISF_SB_EEEEESI_SJ_SI_SJ_NS1C_6fusion15FusionCallbacksIS1G_NS1K_17LinearCombinationISI_fSI_fLNS_15FloatRoundStyleE2EEESH_S1J_JEEENS4_5SM1004TMEM4LOAD26SM100_TMEM_LOAD_16dp256b2xESZ_NS10_INS11_ILi1ELi4ELi3EEES14_NSS_INS5_IJS15_NSA_ILi16EEEEEENS5_IJS1V_SB_EEEEEEENS4_17SM75_U32x4_LDSM_NENS4_14SM90_TMA_STOREES1Z_NS4_17SM90_U32x4_STSM_NENS4_39AutoVectorizingCopyWithAssumedAlignmentILi128EEEEEEvvEEEEvNT_6ParamsE:
	.zero		2944


//--------------------- SYMBOLS --------------------------

	.type		.nv.reservedSmem.offset0,@object
	.size		.nv.reservedSmem.offset0,0x4
	.type		.nv.reservedSmem.cap,@object
	.size		.nv.reservedSmem.cap,0x4
	.type		__assertfail,@function
